	.target	sm_90a

	.elftype	@"ET_EXEC"


//--------------------- .note.nv.tkinfo           --------------------------
	.section	.note.nv.tkinfo,"",@"SHT_NOTE"
	.sectionflags	@"SHF_NOTE_NV_TKINFO"
	.tkinfo
        /*0018*/ 	.word	0x00000002
        /*0030*/ 	.string	""
        /*0030*/ 	.string	"ptxas"
        /*0030*/ 	.string	"Cuda compilation tools, release 13.0, V13.0.88"
        /*0030*/ 	.string	"Build cuda_13.0.r13.0/compiler.36424714_0"
        /*0030*/ 	.string	"-arch sm_90a -m 64 "



//--------------------- .note.nv.cuinfo           --------------------------
	.section	.note.nv.cuinfo,"",@"SHT_NOTE"
	.sectionflags	@"SHF_NOTE_NV_CUINFO"
        /*0018*/ 	.short	0x0002
        /*001a*/ 	.short	0x005a
        /*001c*/ 	.short	0x0082
	.zero		2


//--------------------- .nv.info                  --------------------------
	.section	.nv.info,"",@"SHT_CUDA_INFO"
	.align	4


	//----- nvinfo : EIATTR_REGCOUNT
	.align		4
        /*0000*/ 	.byte	0x04, 0x2f
        /*0002*/ 	.short	(.L_12 - .L_11)
	.align		4
.L_11:
        /*0004*/ 	.word	index@(_ZN7cutlass13device_kernelINS_4gemm6kernel13GemmUniversalIN4cute5tupleIJiiiiEEENS1_10collective13CollectiveMmaINS1_37MainloopSm90TmaGmmaWarpSpecializedFP8ILi14ENS5_IJNS4_1CILi1EEESB_SB_EEENS1_32KernelTmaWarpSpecializedPingpongEEENS5_IJNSA_ILi64EEESF_NSA_ILi128EEEEEENS_12float_e5m2_tENS5_IJlSB_lEEESI_SJ_NS4_8TiledMMAINS4_8MMA_AtomIJNS4_4SM904GMMA30MMA_64x64x32_F32E5M2E5M2_SS_TNILNSN_7ScaleInE1ELSP_1EEEEEENS4_6LayoutISC_NS5_IJNSA_ILi0EEEST_ST_EEEEENS5_IJNS4_10UnderscoreESW_SW_EEEEENS4_13SM90_TMA_LOADENS4_14ComposedLayoutINS4_7SwizzleILi3ELi4ELi3EEENS4_18smem_ptr_flag_bitsILi8EEENSS_INS5_IJNSA_ILi8EEESG_EEENS5_IJSG_SB_EEEEEEEvNS4_8identityESZ_S19_vS1A_EENS_8epilogue10collective6detail29Sm90TmaWarpSpecializedAdapterINS1D_15DefaultEpilogueISI_SJ_SJ_NS1C_6thread17LinearCombinationISI_Li1EffLNS1H_9ScaleType4KindE0ELNS_15FloatRoundStyleE2ESI_EENS1_15EpilogueDefaultEEEEEvvEEEEvNT_6ParamsE)
        /*0008*/ 	.word	0x000000a8


	//----- nvinfo : EIATTR_FRAME_SIZE
	.align		4
.L_12:
        /*000c*/ 	.byte	0x04, 0x11
        /*000e*/ 	.short	(.L_14 - .L_13)
	.align		4
.L_13:
        /*0010*/ 	.word	index@(_ZN7cutlass13device_kernelINS_4gemm6kernel13GemmUniversalIN4cute5tupleIJiiiiEEENS1_10collective13CollectiveMmaINS1_37MainloopSm90TmaGmmaWarpSpecializedFP8ILi14ENS5_IJNS4_1CILi1EEESB_SB_EEENS1_32KernelTmaWarpSpecializedPingpongEEENS5_IJNSA_ILi64EEESF_NSA_ILi128EEEEEENS_12float_e5m2_tENS5_IJlSB_lEEESI_SJ_NS4_8TiledMMAINS4_8MMA_AtomIJNS4_4SM904GMMA30MMA_64x64x32_F32E5M2E5M2_SS_TNILNSN_7ScaleInE1ELSP_1EEEEEENS4_6LayoutISC_NS5_IJNSA_ILi0EEEST_ST_EEEEENS5_IJNS4_10UnderscoreESW_SW_EEEEENS4_13SM90_TMA_LOADENS4_14ComposedLayoutINS4_7SwizzleILi3ELi4ELi3EEENS4_18smem_ptr_flag_bitsILi8EEENSS_INS5_IJNSA_ILi8EEESG_EEENS5_IJSG_SB_EEEEEEEvNS4_8identityESZ_S19_vS1A_EENS_8epilogue10collective6detail29Sm90TmaWarpSpecializedAdapterINS1D_15DefaultEpilogueISI_SJ_SJ_NS1C_6thread17LinearCombinationISI_Li1EffLNS1H_9ScaleType4KindE0ELNS_15FloatRoundStyleE2ESI_EENS1_15EpilogueDefaultEEEEEvvEEEEvNT_6ParamsE)
        /*0014*/ 	.word	0x00000000


	//----- nvinfo : EIATTR_MIN_STACK_SIZE
	.align		4
.L_14:
        /*0018*/ 	.byte	0x04, 0x12
        /*001a*/ 	.short	(.L_16 - .L_15)
	.align		4
.L_15:
        /*001c*/ 	.word	index@(_ZN7cutlass13device_kernelINS_4gemm6kernel13GemmUniversalIN4cute5tupleIJiiiiEEENS1_10collective13CollectiveMmaINS1_37MainloopSm90TmaGmmaWarpSpecializedFP8ILi14ENS5_IJNS4_1CILi1EEESB_SB_EEENS1_32KernelTmaWarpSpecializedPingpongEEENS5_IJNSA_ILi64EEESF_NSA_ILi128EEEEEENS_12float_e5m2_tENS5_IJlSB_lEEESI_SJ_NS4_8TiledMMAINS4_8MMA_AtomIJNS4_4SM904GMMA30MMA_64x64x32_F32E5M2E5M2_SS_TNILNSN_7ScaleInE1ELSP_1EEEEEENS4_6LayoutISC_NS5_IJNSA_ILi0EEEST_ST_EEEEENS5_IJNS4_10UnderscoreESW_SW_EEEEENS4_13SM90_TMA_LOADENS4_14ComposedLayoutINS4_7SwizzleILi3ELi4ELi3EEENS4_18smem_ptr_flag_bitsILi8EEENSS_INS5_IJNSA_ILi8EEESG_EEENS5_IJSG_SB_EEEEEEEvNS4_8identityESZ_S19_vS1A_EENS_8epilogue10collective6detail29Sm90TmaWarpSpecializedAdapterINS1D_15DefaultEpilogueISI_SJ_SJ_NS1C_6thread17LinearCombinationISI_Li1EffLNS1H_9ScaleType4KindE0ELNS_15FloatRoundStyleE2ESI_EENS1_15EpilogueDefaultEEEEEvvEEEEvNT_6ParamsE)
        /*0020*/ 	.word	0x00000000
.L_16:


//--------------------- .nv.compat                --------------------------
	.section	.nv.compat,"",@"SHT_CUDA_COMPAT_INFO"
	.align	4
        /*0000*/ 	.byte	0x02, 0x09, 0x01, 0x00, 0x02, 0x02, 0x04, 0x00, 0x02, 0x05, 0x05, 0x00, 0x03, 0x07, 0x01, 0x01
        /*0010*/ 	.byte	0x02, 0x03, 0x01, 0x00, 0x02, 0x06, 0x01, 0x00, 0x04, 0x0b, 0x08, 0x00, 0x00, 0x00, 0x00, 0x00
        /*0020*/ 	.byte	0x00, 0x00, 0x00, 0x00


//--------------------- .nv.info._ZN7cutlass13device_kernelINS_4gemm6kernel13GemmUniversalIN4cute5tupleIJiiiiEEENS1_10collective13CollectiveMmaINS1_37MainloopSm90TmaGmmaWarpSpecializedFP8ILi14ENS5_IJNS4_1CILi1EEESB_SB_EEENS1_32KernelTmaWarpSpecializedPingpongEEENS5_IJNSA_ILi64EEESF_NSA_ILi128EEEEEENS_12float_e5m2_tENS5_IJlSB_lEEESI_SJ_NS4_8TiledMMAINS4_8MMA_AtomIJNS4_4SM904GMMA30MMA_64x64x32_F32E5M2E5M2_SS_TNILNSN_7ScaleInE1ELSP_1EEEEEENS4_6LayoutISC_NS5_IJNSA_ILi0EEEST_ST_EEEEENS5_IJNS4_10UnderscoreESW_SW_EEEEENS4_13SM90_TMA_LOADENS4_14ComposedLayoutINS4_7SwizzleILi3ELi4ELi3EEENS4_18smem_ptr_flag_bitsILi8EEENSS_INS5_IJNSA_ILi8EEESG_EEENS5_IJSG_SB_EEEEEEEvNS4_8identityESZ_S19_vS1A_EENS_8epilogue10collective6detail29Sm90TmaWarpSpecializedAdapterINS1D_15DefaultEpilogueISI_SJ_SJ_NS1C_6thread17LinearCombinationISI_Li1EffLNS1H_9ScaleType4KindE0ELNS_15FloatRoundStyleE2ESI_EENS1_15EpilogueDefaultEEEEEvvEEEEvNT_6ParamsE --------------------------
	.section	.nv.info._ZN7cutlass13device_kernelINS_4gemm6kernel13GemmUniversalIN4cute5tupleIJiiiiEEENS1_10collective13CollectiveMmaINS1_37MainloopSm90TmaGmmaWarpSpecializedFP8ILi14ENS5_IJNS4_1CILi1EEESB_SB_EEENS1_32KernelTmaWarpSpecializedPingpongEEENS5_IJNSA_ILi64EEESF_NSA_ILi128EEEEEENS_12float_e5m2_tENS5_IJlSB_lEEESI_SJ_NS4_8TiledMMAINS4_8MMA_AtomIJNS4_4SM904GMMA30MMA_64x64x32_F32E5M2E5M2_SS_TNILNSN_7ScaleInE1ELSP_1EEEEEENS4_6LayoutISC_NS5_IJNSA_ILi0EEEST_ST_EEEEENS5_IJNS4_10UnderscoreESW_SW_EEEEENS4_13SM90_TMA_LOADENS4_14ComposedLayoutINS4_7SwizzleILi3ELi4ELi3EEENS4_18smem_ptr_flag_bitsILi8EEENSS_INS5_IJNSA_ILi8EEESG_EEENS5_IJSG_SB_EEEEEEEvNS4_8identityESZ_S19_vS1A_EENS_8epilogue10collective6detail29Sm90TmaWarpSpecializedAdapterINS1D_15DefaultEpilogueISI_SJ_SJ_NS1C_6thread17LinearCombinationISI_Li1EffLNS1H_9ScaleType4KindE0ELNS_15FloatRoundStyleE2ESI_EENS1_15EpilogueDefaultEEEEEvvEEEEvNT_6ParamsE,"",@"SHT_CUDA_INFO"
	.sectionflags	@""
	.align	4


	//----- nvinfo : EIATTR_CUDA_API_VERSION
	.align		4
        /*0000*/ 	.byte	0x04, 0x37
        /*0002*/ 	.short	(.L_18 - .L_17)
.L_17:
        /*0004*/ 	.word	0x00000082


	//----- nvinfo : EIATTR_KPARAM_INFO
	.align		4
.L_18:
        /*0008*/ 	.byte	0x04, 0x17
        /*000a*/ 	.short	(.L_20 - .L_19)
.L_19:
        /*000c*/ 	.word	0x00000000
        /*0010*/ 	.short	0x0000
        /*0012*/ 	.short	0x0070
        /*0014*/ 	.byte	0x00, 0xf0, 0x01, 0x10


	//----- nvinfo : EIATTR_SPARSE_MMA_MASK
	.align		4
.L_20:
        /*0018*/ 	.byte	0x03, 0x50
        /*001a*/ 	.short	0x0000


	//----- nvinfo : EIATTR_MAXREG_COUNT
	.align		4
        /*001c*/ 	.byte	0x03, 0x1b
        /*001e*/ 	.short	0x00a8


	//----- nvinfo : EIATTR_NUM_BARRIERS
	.align		4
        /*0020*/ 	.byte	0x02, 0x4c
        /*0022*/ 	.byte	0x01
	.zero		1


	//----- nvinfo : EIATTR_MERCURY_ISA_VERSION
	.align		4
        /*0024*/ 	.byte	0x03, 0x5f
        /*0026*/ 	.short	0x0101


	//----- nvinfo : EIATTR_INT_WARP_WIDE_INSTR_OFFSETS
	.align		4
        /*0028*/ 	.byte	0x04, 0x31
        /*002a*/ 	.short	(.L_22 - .L_21)


	//   ....[0]....
.L_21:
        /*002c*/ 	.word	0x00000590


	//   ....[1]....
        /*0030*/ 	.word	0x000005b0


	//   ....[2]....
        /*0034*/ 	.word	0x00000630


	//   ....[3]....
        /*0038*/ 	.word	0x00000640


	//   ....[4]....
        /*003c*/ 	.word	0x00000650


	//   ....[5]....
        /*0040*/ 	.word	0x00000670


	//   ....[6]....
        /*0044*/ 	.word	0x000006f0


	//   ....[7]....
        /*0048*/ 	.word	0x00000710


	//----- nvinfo : EIATTR_COOP_GROUP_MASK_REGIDS
	.align		4
.L_22:
        /*004c*/ 	.byte	0x04, 0x29
        /*004e*/ 	.short	(.L_24 - .L_23)


	//   ....[0]....
.L_23:
        /*0050*/ 	.word	0xffffffff


	//   ....[1]....
        /*0054*/ 	.word	0xffffffff


	//   ....[2]....
        /*0058*/ 	.word	0xffffffff


	//   ....[3]....
        /*005c*/ 	.word	0xffffffff


	//   ....[4]....
        /*0060*/ 	.word	0xffffffff


	//   ....[5]....
        /*0064*/ 	.word	0xffffffff


	//----- nvinfo : EIATTR_COOP_GROUP_INSTR_OFFSETS
	.align		4
.L_24:
        /*0068*/ 	.byte	0x04, 0x28
        /*006a*/ 	.short	(.L_26 - .L_25)


	//   ....[0]....
.L_25:
        /*006c*/ 	.word	0x00000060


	//   ....[1]....
        /*0070*/ 	.word	0x00000070


	//   ....[2]....
        /*0074*/ 	.word	0x00000130


	//   ....[3]....
        /*0078*/ 	.word	0x00000430


	//   ....[4]....
        /*007c*/ 	.word	0x00000470


	//   ....[5]....
        /*0080*/ 	.word	0x000004b0


	//----- nvinfo : EIATTR_REG_RECONFIG
	.align		4
.L_26:
        /*0084*/ 	.byte	0x01, 0x54
	.zero		2


	//----- nvinfo : EIATTR_MBARRIER_INSTR_OFFSETS
	.align		4
        /*0088*/ 	.byte	0x04, 0x39
        /*008a*/ 	.short	(.L_28 - .L_27)


	//   ....[0]....
.L_27:
        /*008c*/ 	.word	0x00000250
        /*0090*/ 	.word	0x000000ff
        /*0094*/ 	.word	0x00000000
        /*0098*/ 	.short	0x0100
        /*009a*/ 	.byte	0x08
	.zero		1


	//   ....[1]....
        /*009c*/ 	.word	0x00000260
        /*00a0*/ 	.word	0x000000ff
        /*00a4*/ 	.word	0x00000070
        /*00a8*/ 	.short	0x0100
        /*00aa*/ 	.byte	0x08
	.zero		1


	//   ....[2]....
        /*00ac*/ 	.word	0x00000270
        /*00b0*/ 	.word	0x000000ff
        /*00b4*/ 	.word	0x00000008
        /*00b8*/ 	.short	0x0100
        /*00ba*/ 	.byte	0x08
	.zero		1


	//   ....[3]....
        /*00bc*/ 	.word	0x00000280
        /*00c0*/ 	.word	0x000000ff
        /*00c4*/ 	.word	0x00000078
        /*00c8*/ 	.short	0x0100
        /*00ca*/ 	.byte	0x08
	.zero		1


	//   ....[4]....
        /*00cc*/ 	.word	0x00000290
        /*00d0*/ 	.word	0x000000ff
        /*00d4*/ 	.word	0x00000010
        /*00d8*/ 	.short	0x0100
        /*00da*/ 	.byte	0x08
	.zero		1


	//   ....[5]....
        /*00dc*/ 	.word	0x000002a0
        /*00e0*/ 	.word	0x000000ff
        /*00e4*/ 	.word	0x00000080
        /*00e8*/ 	.short	0x0100
        /*00ea*/ 	.byte	0x08
	.zero		1


	//   ....[6]....
        /*00ec*/ 	.word	0x000002b0
        /*00f0*/ 	.word	0x000000ff
        /*00f4*/ 	.word	0x00000018
        /*00f8*/ 	.short	0x0100
        /*00fa*/ 	.byte	0x08
	.zero		1


	//   ....[7]....
        /*00fc*/ 	.word	0x000002c0
        /*0100*/ 	.word	0x000000ff
        /*0104*/ 	.word	0x00000088
        /*0108*/ 	.short	0x0100
        /*010a*/ 	.byte	0x08
	.zero		1


	//   ....[8]....
        /*010c*/ 	.word	0x000002d0
        /*0110*/ 	.word	0x000000ff
        /*0114*/ 	.word	0x00000020
        /*0118*/ 	.short	0x0100
        /*011a*/ 	.byte	0x08
	.zero		1


	//   ....[9]....
        /*011c*/ 	.word	0x000002e0
        /*0120*/ 	.word	0x000000ff
        /*0124*/ 	.word	0x00000090
        /*0128*/ 	.short	0x0100
        /*012a*/ 	.byte	0x08
	.zero		1


	//   ....[10]....
        /*012c*/ 	.word	0x000002f0
        /*0130*/ 	.word	0x000000ff
        /*0134*/ 	.word	0x00000028
        /*0138*/ 	.short	0x0100
        /*013a*/ 	.byte	0x08
	.zero		1


	//   ....[11]....
        /*013c*/ 	.word	0x00000300
        /*0140*/ 	.word	0x000000ff
        /*0144*/ 	.word	0x00000098
        /*0148*/ 	.short	0x0100
        /*014a*/ 	.byte	0x08
	.zero		1


	//   ....[12]....
        /*014c*/ 	.word	0x00000310
        /*0150*/ 	.word	0x000000ff
        /*0154*/ 	.word	0x00000030
        /*0158*/ 	.short	0x0100
        /*015a*/ 	.byte	0x08
	.zero		1


	//   ....[13]....
        /*015c*/ 	.word	0x00000320
        /*0160*/ 	.word	0x000000ff
        /*0164*/ 	.word	0x000000a0
        /*0168*/ 	.short	0x0100
        /*016a*/ 	.byte	0x08
	.zero		1


	//   ....[14]....
        /*016c*/ 	.word	0x00000330
        /*0170*/ 	.word	0x000000ff
        /*0174*/ 	.word	0x00000038
        /*0178*/ 	.short	0x0100
        /*017a*/ 	.byte	0x08
	.zero		1


	//   ....[15]....
        /*017c*/ 	.word	0x00000340
        /*0180*/ 	.word	0x000000ff
        /*0184*/ 	.word	0x000000a8
        /*0188*/ 	.short	0x0100
        /*018a*/ 	.byte	0x08
	.zero		1


	//   ....[16]....
        /*018c*/ 	.word	0x00000350
        /*0190*/ 	.word	0x000000ff
        /*0194*/ 	.word	0x00000040
        /*0198*/ 	.short	0x0100
        /*019a*/ 	.byte	0x08
	.zero		1


	//   ....[17]....
        /*019c*/ 	.word	0x00000360
        /*01a0*/ 	.word	0x000000ff
        /*01a4*/ 	.word	0x000000b0
        /*01a8*/ 	.short	0x0100
        /*01aa*/ 	.byte	0x08
	.zero		1


	//   ....[18]....
        /*01ac*/ 	.word	0x00000370
        /*01b0*/ 	.word	0x000000ff
        /*01b4*/ 	.word	0x00000048
        /*01b8*/ 	.short	0x0100
        /*01ba*/ 	.byte	0x08
	.zero		1


	//   ....[19]....
        /*01bc*/ 	.word	0x00000380
        /*01c0*/ 	.word	0x000000ff
        /*01c4*/ 	.word	0x000000b8
        /*01c8*/ 	.short	0x0100
        /*01ca*/ 	.byte	0x08
	.zero		1


	//   ....[20]....
        /*01cc*/ 	.word	0x00000390
        /*01d0*/ 	.word	0x000000ff
        /*01d4*/ 	.word	0x00000050
        /*01d8*/ 	.short	0x0100
        /*01da*/ 	.byte	0x08
	.zero		1


	//   ....[21]....
        /*01dc*/ 	.word	0x000003a0
        /*01e0*/ 	.word	0x000000ff
        /*01e4*/ 	.word	0x000000c0
        /*01e8*/ 	.short	0x0100
        /*01ea*/ 	.byte	0x08
	.zero		1


	//   ....[22]....
        /*01ec*/ 	.word	0x000003b0
        /*01f0*/ 	.word	0x000000ff
        /*01f4*/ 	.word	0x00000058
        /*01f8*/ 	.short	0x0100
        /*01fa*/ 	.byte	0x08
	.zero		1


	//   ....[23]....
        /*01fc*/ 	.word	0x000003c0
        /*0200*/ 	.word	0x000000ff
        /*0204*/ 	.word	0x000000c8
        /*0208*/ 	.short	0x0100
        /*020a*/ 	.byte	0x08
	.zero		1


	//   ....[24]....
        /*020c*/ 	.word	0x000003d0
        /*0210*/ 	.word	0x000000ff
        /*0214*/ 	.word	0x00000060
        /*0218*/ 	.short	0x0100
        /*021a*/ 	.byte	0x08
	.zero		1


	//   ....[25]....
        /*021c*/ 	.word	0x000003e0
        /*0220*/ 	.word	0x000000ff
        /*0224*/ 	.word	0x000000d0
        /*0228*/ 	.short	0x0100
        /*022a*/ 	.byte	0x08
	.zero		1


	//   ....[26]....
        /*022c*/ 	.word	0x000003f0
        /*0230*/ 	.word	0x000000ff
        /*0234*/ 	.word	0x00000068
        /*0238*/ 	.short	0x0100
        /*023a*/ 	.byte	0x08
	.zero		1


	//   ....[27]....
        /*023c*/ 	.word	0x00000400
        /*0240*/ 	.word	0x000000ff
        /*0244*/ 	.word	0x000000d8
        /*0248*/ 	.short	0x0100
        /*024a*/ 	.byte	0x08
	.zero		1


	//   ....[28]....
        /*024c*/ 	.word	0x00000740
        /*0250*/ 	.word	0x000000ff
        /*0254*/ 	.word	0x00000110
        /*0258*/ 	.short	0x0100
        /*025a*/ 	.byte	0x08
	.zero		1


	//   ....[29]....
        /*025c*/ 	.word	0x00000790
        /*0260*/ 	.word	0x000000ff
        /*0264*/ 	.word	0x00000118
        /*0268*/ 	.short	0x0100
        /*026a*/ 	.byte	0x08
	.zero		1


	//   ....[30]....
        /*026c*/ 	.word	0x000007b0
        /*0270*/ 	.word	0x000000ff
        /*0274*/ 	.word	0x000000f0
        /*0278*/ 	.short	0x0100
        /*027a*/ 	.byte	0x09
	.zero		1


	//   ....[31]....
        /*027c*/ 	.word	0x000007c0
        /*0280*/ 	.word	0x000000ff
        /*0284*/ 	.word	0x000000f8
        /*0288*/ 	.short	0x0100
        /*028a*/ 	.byte	0x09
	.zero		1


	//   ....[32]....
        /*028c*/ 	.word	0x000007d0
        /*0290*/ 	.word	0x000000ff
        /*0294*/ 	.word	0x00000100
        /*0298*/ 	.short	0x0100
        /*029a*/ 	.byte	0x09
	.zero		1


	//   ....[33]....
        /*029c*/ 	.word	0x000007e0
        /*02a0*/ 	.word	0x000000ff
        /*02a4*/ 	.word	0x00000108
        /*02a8*/ 	.short	0x0100
        /*02aa*/ 	.byte	0x09
	.zero		1


	//   ....[34]....
        /*02ac*/ 	.word	0x00001620
        /*02b0*/ 	.word	0x000000ff
        /*02b4*/ 	.word	0xfffffff8
        /*02b8*/ 	.short	0x010a
        /*02ba*/ 	.byte	0x0b
	.zero		1


	//   ....[35]....
        /*02bc*/ 	.word	0x000018f0
        /*02c0*/ 	.word	0x000000ff
        /*02c4*/ 	.word	0x00000000
        /*02c8*/ 	.short	0x010a
        /*02ca*/ 	.byte	0x06
	.zero		1


	//   ....[36]....
        /*02cc*/ 	.word	0x00001930
        /*02d0*/ 	.word	0x000000ff
        /*02d4*/ 	.word	0x00000000
        /*02d8*/ 	.short	0x010a
        /*02da*/ 	.byte	0x06
	.zero		1


	//   ....[37]....
        /*02dc*/ 	.word	0x00001f60
        /*02e0*/ 	.word	0x000000ff
        /*02e4*/ 	.word	0x00000000
        /*02e8*/ 	.short	0x010a
        /*02ea*/ 	.byte	0x10
	.zero		1


	//   ....[38]....
        /*02ec*/ 	.word	0x00001fa0
        /*02f0*/ 	.word	0x000000ff
        /*02f4*/ 	.word	0x00000000
        /*02f8*/ 	.short	0x010a
        /*02fa*/ 	.byte	0x10
	.zero		1


	//   ....[39]....
        /*02fc*/ 	.word	0x00002440
        /*0300*/ 	.word	0x000000ff
        /*0304*/ 	.word	0x00000000
        /*0308*/ 	.short	0x0101
        /*030a*/ 	.byte	0x08
	.zero		1


	//   ....[40]....
        /*030c*/ 	.word	0x000027b0
        /*0310*/ 	.word	0x0000000f
        /*0314*/ 	.word	0x00000000
        /*0318*/ 	.short	0x0101
        /*031a*/ 	.byte	0x17
	.zero		1


	//   ....[41]....
        /*031c*/ 	.word	0x000028a0
        /*0320*/ 	.word	0x000000ff
        /*0324*/ 	.word	0x00000000
        /*0328*/ 	.short	0x0101
        /*032a*/ 	.byte	0x08
	.zero		1


	//   ....[42]....
        /*032c*/ 	.word	0x00002950
        /*0330*/ 	.word	0x000000ff
        /*0334*/ 	.word	0x00000008
        /*0338*/ 	.short	0x010a
        /*033a*/ 	.byte	0x0b
	.zero		1


	//   ....[43]....
        /*033c*/ 	.word	0x000051c0
        /*0340*/ 	.word	0x00000004
        /*0344*/ 	.word	0x00000000
        /*0348*/ 	.short	0x0101
        /*034a*/ 	.byte	0x17
	.zero		1


	//   ....[44]....
        /*034c*/ 	.word	0x00005aa0
        /*0350*/ 	.word	0x00000013
        /*0354*/ 	.word	0x00000070
        /*0358*/ 	.short	0x010a
        /*035a*/ 	.byte	0x3f
	.zero		1


	//   ....[45]....
        /*035c*/ 	.word	0x00005e00
        /*0360*/ 	.word	0x0000000a
        /*0364*/ 	.word	0x00000118
        /*0368*/ 	.short	0x0101
        /*036a*/ 	.byte	0x3f
	.zero		1


	//   ....[46]....
        /*036c*/ 	.word	0x00006560
        /*0370*/ 	.word	0x00000005
        /*0374*/ 	.word	0x00000000
        /*0378*/ 	.short	0x010a
        /*037a*/ 	.byte	0x3f
	.zero		1


	//   ....[47]....
        /*037c*/ 	.word	0x000065e0
        /*0380*/ 	.word	0x00000007
        /*0384*/ 	.word	0x00000000
        /*0388*/ 	.short	0x010a
        /*038a*/ 	.byte	0x3f
	.zero		1


	//   ....[48]....
        /*038c*/ 	.word	0x00006670
        /*0390*/ 	.word	0x00000006
        /*0394*/ 	.word	0x00000000
        /*0398*/ 	.short	0x010a
        /*039a*/ 	.byte	0x3f
	.zero		1


	//   ....[49]....
        /*039c*/ 	.word	0x00006700
        /*03a0*/ 	.word	0x00000009
        /*03a4*/ 	.word	0x00000000
        /*03a8*/ 	.short	0x010a
        /*03aa*/ 	.byte	0x3f
	.zero		1


	//   ....[50]....
        /*03ac*/ 	.word	0x00006790
        /*03b0*/ 	.word	0x00000006
        /*03b4*/ 	.word	0x00000000
        /*03b8*/ 	.short	0x010a
        /*03ba*/ 	.byte	0x3f
	.zero		1


	//   ....[51]....
        /*03bc*/ 	.word	0x00006820
        /*03c0*/ 	.word	0x00000009
        /*03c4*/ 	.word	0x00000000
        /*03c8*/ 	.short	0x010a
        /*03ca*/ 	.byte	0x3f
	.zero		1


	//   ....[52]....
        /*03cc*/ 	.word	0x000068b0
        /*03d0*/ 	.word	0x00000006
        /*03d4*/ 	.word	0x00000000
        /*03d8*/ 	.short	0x010a
        /*03da*/ 	.byte	0x3f
	.zero		1


	//   ....[53]....
        /*03dc*/ 	.word	0x00006940
        /*03e0*/ 	.word	0x00000009
        /*03e4*/ 	.word	0x00000000
        /*03e8*/ 	.short	0x010a
        /*03ea*/ 	.byte	0x3f
	.zero		1


	//   ....[54]....
        /*03ec*/ 	.word	0x000069d0
        /*03f0*/ 	.word	0x00000006
        /*03f4*/ 	.word	0x00000000
        /*03f8*/ 	.short	0x010a
        /*03fa*/ 	.byte	0x3f
	.zero		1


	//   ....[55]....
        /*03fc*/ 	.word	0x00006a60
        /*0400*/ 	.word	0x00000009
        /*0404*/ 	.word	0x00000000
        /*0408*/ 	.short	0x010a
        /*040a*/ 	.byte	0x3f
	.zero		1


	//   ....[56]....
        /*040c*/ 	.word	0x00006af0
        /*0410*/ 	.word	0x00000006
        /*0414*/ 	.word	0x00000000
        /*0418*/ 	.short	0x010a
        /*041a*/ 	.byte	0x3f
	.zero		1


	//   ....[57]....
        /*041c*/ 	.word	0x00006b80
        /*0420*/ 	.word	0x00000009
        /*0424*/ 	.word	0x00000000
        /*0428*/ 	.short	0x010a
        /*042a*/ 	.byte	0x3f
	.zero		1


	//   ....[58]....
        /*042c*/ 	.word	0x00006c10
        /*0430*/ 	.word	0x00000006
        /*0434*/ 	.word	0x00000000
        /*0438*/ 	.short	0x010a
        /*043a*/ 	.byte	0x3f
	.zero		1


	//   ....[59]....
        /*043c*/ 	.word	0x00006ca0
        /*0440*/ 	.word	0x00000003
        /*0444*/ 	.word	0x00000000
        /*0448*/ 	.short	0x010a
        /*044a*/ 	.byte	0x3f
	.zero		1


	//   ....[60]....
        /*044c*/ 	.word	0x00006d10
        /*0450*/ 	.word	0x0000000f
        /*0454*/ 	.word	0xfffffff8
        /*0458*/ 	.short	0x010a
        /*045a*/ 	.byte	0x3f
	.zero		1


	//   ....[61]....
        /*045c*/ 	.word	0x00006d70
        /*0460*/ 	.word	0x0000000f
        /*0464*/ 	.word	0x00000000
        /*0468*/ 	.short	0x010a
        /*046a*/ 	.byte	0x3f
	.zero		1


	//   ....[62]....
        /*046c*/ 	.word	0x00006dd0
        /*0470*/ 	.word	0x00000010
        /*0474*/ 	.word	0x00000000
        /*0478*/ 	.short	0x010a
        /*047a*/ 	.byte	0x3f
	.zero		1


	//   ....[63]....
        /*047c*/ 	.word	0x00006e30
        /*0480*/ 	.word	0x0000000f
        /*0484*/ 	.word	0x00000008
        /*0488*/ 	.short	0x010a
        /*048a*/ 	.byte	0x3f
	.zero		1


	//   ....[64]....
        /*048c*/ 	.word	0x00006f00
        /*0490*/ 	.word	0x00000013
        /*0494*/ 	.word	0x00000070
        /*0498*/ 	.short	0x010a
        /*049a*/ 	.byte	0x3f
	.zero		1


	//   ....[65]....
        /*049c*/ 	.word	0x00006fe0
        /*04a0*/ 	.word	0x00000005
        /*04a4*/ 	.word	0x00000000
        /*04a8*/ 	.short	0x010a
        /*04aa*/ 	.byte	0x3f
	.zero		1


	//   ....[66]....
        /*04ac*/ 	.word	0x00007030
        /*04b0*/ 	.word	0x00000007
        /*04b4*/ 	.word	0x00000000
        /*04b8*/ 	.short	0x010a
        /*04ba*/ 	.byte	0x3f
	.zero		1


	//   ....[67]....
        /*04bc*/ 	.word	0x00007080
        /*04c0*/ 	.word	0x00000006
        /*04c4*/ 	.word	0x00000000
        /*04c8*/ 	.short	0x010a
        /*04ca*/ 	.byte	0x3f
	.zero		1


	//   ....[68]....
        /*04cc*/ 	.word	0x000070d0
        /*04d0*/ 	.word	0x00000009
        /*04d4*/ 	.word	0x00000000
        /*04d8*/ 	.short	0x010a
        /*04da*/ 	.byte	0x3f
	.zero		1


	//   ....[69]....
        /*04dc*/ 	.word	0x00007120
        /*04e0*/ 	.word	0x00000006
        /*04e4*/ 	.word	0x00000000
        /*04e8*/ 	.short	0x010a
        /*04ea*/ 	.byte	0x3f
	.zero		1


	//   ....[70]....
        /*04ec*/ 	.word	0x00007170
        /*04f0*/ 	.word	0x00000009
        /*04f4*/ 	.word	0x00000000
        /*04f8*/ 	.short	0x010a
        /*04fa*/ 	.byte	0x3f
	.zero		1


	//   ....[71]....
        /*04fc*/ 	.word	0x000071c0
        /*0500*/ 	.word	0x00000006
        /*0504*/ 	.word	0x00000000
        /*0508*/ 	.short	0x010a
        /*050a*/ 	.byte	0x3f
	.zero		1


	//   ....[72]....
        /*050c*/ 	.word	0x00007210
        /*0510*/ 	.word	0x00000009
        /*0514*/ 	.word	0x00000000
        /*0518*/ 	.short	0x010a
        /*051a*/ 	.byte	0x3f
	.zero		1


	//   ....[73]....
        /*051c*/ 	.word	0x00007260
        /*0520*/ 	.word	0x00000006
        /*0524*/ 	.word	0x00000000
        /*0528*/ 	.short	0x010a
        /*052a*/ 	.byte	0x3f
	.zero		1


	//   ....[74]....
        /*052c*/ 	.word	0x000072b0
        /*0530*/ 	.word	0x00000009
        /*0534*/ 	.word	0x00000000
        /*0538*/ 	.short	0x010a
        /*053a*/ 	.byte	0x3f
	.zero		1


	//   ....[75]....
        /*053c*/ 	.word	0x00007300
        /*0540*/ 	.word	0x00000006
        /*0544*/ 	.word	0x00000000
        /*0548*/ 	.short	0x010a
        /*054a*/ 	.byte	0x3f
	.zero		1


	//   ....[76]....
        /*054c*/ 	.word	0x00007350
        /*0550*/ 	.word	0x00000009
        /*0554*/ 	.word	0x00000000
        /*0558*/ 	.short	0x010a
        /*055a*/ 	.byte	0x3f
	.zero		1


	//   ....[77]....
        /*055c*/ 	.word	0x000073a0
        /*0560*/ 	.word	0x00000006
        /*0564*/ 	.word	0x00000000
        /*0568*/ 	.short	0x010a
        /*056a*/ 	.byte	0x3f
	.zero		1


	//----- nvinfo : EIATTR_NUM_MBARRIERS
	.align		4
.L_28:
        /*056c*/ 	.byte	0x03, 0x38
        /*056e*/ 	.short	0x0022


	//----- nvinfo : EIATTR_EXIT_INSTR_OFFSETS
	.align		4
        /*0570*/ 	.byte	0x04, 0x1c
        /*0572*/ 	.short	(.L_30 - .L_29)


	//   ....[0]....
.L_29:
        /*0574*/ 	.word	0x000012d0


	//   ....[1]....
        /*0578*/ 	.word	0x00001330


	//   ....[2]....
        /*057c*/ 	.word	0x000057d0


	//   ....[3]....
        /*0580*/ 	.word	0x00005800


	//   ....[4]....
        /*0584*/ 	.word	0x00006cf0


	//----- nvinfo : EIATTR_MAX_THREADS
	.align		4
.L_30:
        /*0588*/ 	.byte	0x04, 0x05
        /*058a*/ 	.short	(.L_32 - .L_31)
.L_31:
        /*058c*/ 	.word	0x00000180
        /*0590*/ 	.word	0x00000001
        /*0594*/ 	.word	0x00000001


	//----- nvinfo : EIATTR_CRS_STACK_SIZE
	.align		4
.L_32:
        /*0598*/ 	.byte	0x04, 0x1e
        /*059a*/ 	.short	(.L_34 - .L_33)
.L_33:
        /*059c*/ 	.word	0x00000000


	//----- nvinfo : EIATTR_CBANK_PARAM_SIZE
	.align		4
.L_34:
        /*05a0*/ 	.byte	0x03, 0x19
        /*05a2*/ 	.short	0x0470


	//----- nvinfo : EIATTR_PARAM_CBANK
	.align		4
        /*05a4*/ 	.byte	0x04, 0x0a
        /*05a6*/ 	.short	(.L_36 - .L_35)
	.align		4
.L_35:
        /*05a8*/ 	.word	index@(.nv.constant0._ZN7cutlass13device_kernelINS_4gemm6kernel13GemmUniversalIN4cute5tupleIJiiiiEEENS1_10collective13CollectiveMmaINS1_37MainloopSm90TmaGmmaWarpSpecializedFP8ILi14ENS5_IJNS4_1CILi1EEESB_SB_EEENS1_32KernelTmaWarpSpecializedPingpongEEENS5_IJNSA_ILi64EEESF_NSA_ILi128EEEEEENS_12float_e5m2_tENS5_IJlSB_lEEESI_SJ_NS4_8TiledMMAINS4_8MMA_AtomIJNS4_4SM904GMMA30MMA_64x64x32_F32E5M2E5M2_SS_TNILNSN_7ScaleInE1ELSP_1EEEEEENS4_6LayoutISC_NS5_IJNSA_ILi0EEEST_ST_EEEEENS5_IJNS4_10UnderscoreESW_SW_EEEEENS4_13SM90_TMA_LOADENS4_14ComposedLayoutINS4_7SwizzleILi3ELi4ELi3EEENS4_18smem_ptr_flag_bitsILi8EEENSS_INS5_IJNSA_ILi8EEESG_EEENS5_IJSG_SB_EEEEEEEvNS4_8identityESZ_S19_vS1A_EENS_8epilogue10collective6detail29Sm90TmaWarpSpecializedAdapterINS1D_15DefaultEpilogueISI_SJ_SJ_NS1C_6thread17LinearCombinationISI_Li1EffLNS1H_9ScaleType4KindE0ELNS_15FloatRoundStyleE2ESI_EENS1_15EpilogueDefaultEEEEEvvEEEEvNT_6ParamsE)
        /*05ac*/ 	.short	0x0210
        /*05ae*/ 	.short	0x0470


	//----- nvinfo : EIATTR_SW_WAR
	.align		4
.L_36:
        /*05b0*/ 	.byte	0x04, 0x36
        /*05b2*/ 	.short	(.L_38 - .L_37)
.L_37:
        /*05b4*/ 	.word	0x00000008
.L_38:


//--------------------- .nv.callgraph             --------------------------
	.section	.nv.callgraph,"",@"SHT_CUDA_CALLGRAPH"
	.align	4
	.sectionentsize	8
	.align		4
        /*0000*/ 	.word	0x00000000
	.align		4
        /*0004*/ 	.word	0xffffffff
	.align		4
        /*0008*/ 	.word	0x00000000
	.align		4
        /*000c*/ 	.word	0xfffffffe
	.align		4
        /*0010*/ 	.word	0x00000000
	.align		4
        /*0014*/ 	.word	0xfffffffd
	.align		4
        /*0018*/ 	.word	0x00000000
	.align		4
        /*001c*/ 	.word	0xfffffffc


//--------------------- .nv.constant4             --------------------------
	.section	.nv.constant4,"a",@progbits
	.align	8
	.align		8
.nv.constant4:
        /*0000*/ 	.dword	_ZN40_INTERNAL_98a43e74_4_k_cu_ea753721_293624cuda3std3__45__cpo5beginE
	.align		8
        /*0008*/ 	.dword	_ZN40_INTERNAL_98a43e74_4_k_cu_ea753721_293624cuda3std3__45__cpo3endE
	.align		8
        /*0010*/ 	.dword	_ZN40_INTERNAL_98a43e74_4_k_cu_ea753721_293624cuda3std3__45__cpo6cbeginE
	.align		8
        /*0018*/ 	.dword	_ZN40_INTERNAL_98a43e74_4_k_cu_ea753721_293624cuda3std3__45__cpo4cendE
	.align		8
        /*0020*/ 	.dword	_ZN40_INTERNAL_98a43e74_4_k_cu_ea753721_293624cuda3std3__442_GLOBAL__N__98a43e74_4_k_cu_ea753721_293626ignoreE
	.align		8
        /*0028*/ 	.dword	_ZN40_INTERNAL_98a43e74_4_k_cu_ea753721_293624cuda3std3__419piecewise_constructE
	.align		8
        /*0030*/ 	.dword	_ZN40_INTERNAL_98a43e74_4_k_cu_ea753721_293624cuda3std3__48in_placeE
	.align		8
        /*0038*/ 	.dword	_ZN40_INTERNAL_98a43e74_4_k_cu_ea753721_293624cuda3std6ranges3__45__cpo4swapE
	.align		8
        /*0040*/ 	.dword	_ZN40_INTERNAL_98a43e74_4_k_cu_ea753721_293624cuda3std6ranges3__45__cpo9iter_moveE
	.align		8
        /*0048*/ 	.dword	_ZN40_INTERNAL_98a43e74_4_k_cu_ea753721_293624cute7productE
	.align		8
        /*0050*/ 	.dword	_ZN40_INTERNAL_98a43e74_4_k_cu_ea753721_293624cute1_E


//--------------------- .text._ZN7cutlass13device_kernelINS_4gemm6kernel13GemmUniversalIN4cute5tupleIJiiiiEEENS1_10collective13CollectiveMmaINS1_37MainloopSm90TmaGmmaWarpSpecializedFP8ILi14ENS5_IJNS4_1CILi1EEESB_SB_EEENS1_32KernelTmaWarpSpecializedPingpongEEENS5_IJNSA_ILi64EEESF_NSA_ILi128EEEEEENS_12float_e5m2_tENS5_IJlSB_lEEESI_SJ_NS4_8TiledMMAINS4_8MMA_AtomIJNS4_4SM904GMMA30MMA_64x64x32_F32E5M2E5M2_SS_TNILNSN_7ScaleInE1ELSP_1EEEEEENS4_6LayoutISC_NS5_IJNSA_ILi0EEEST_ST_EEEEENS5_IJNS4_10UnderscoreESW_SW_EEEEENS4_13SM90_TMA_LOADENS4_14ComposedLayoutINS4_7SwizzleILi3ELi4ELi3EEENS4_18smem_ptr_flag_bitsILi8EEENSS_INS5_IJNSA_ILi8EEESG_EEENS5_IJSG_SB_EEEEEEEvNS4_8identityESZ_S19_vS1A_EENS_8epilogue10collective6detail29Sm90TmaWarpSpecializedAdapterINS1D_15DefaultEpilogueISI_SJ_SJ_NS1C_6thread17LinearCombinationISI_Li1EffLNS1H_9ScaleType4KindE0ELNS_15FloatRoundStyleE2ESI_EENS1_15EpilogueDefaultEEEEEvvEEEEvNT_6ParamsE --------------------------
	.section	.text._ZN7cutlass13device_kernelINS_4gemm6kernel13GemmUniversalIN4cute5tupleIJiiiiEEENS1_10collective13CollectiveMmaINS1_37MainloopSm90TmaGmmaWarpSpecializedFP8ILi14ENS5_IJNS4_1CILi1EEESB_SB_EEENS1_32KernelTmaWarpSpecializedPingpongEEENS5_IJNSA_ILi64EEESF_NSA_ILi128EEEEEENS_12float_e5m2_tENS5_IJlSB_lEEESI_SJ_NS4_8TiledMMAINS4_8MMA_AtomIJNS4_4SM904GMMA30MMA_64x64x32_F32E5M2E5M2_SS_TNILNSN_7ScaleInE1ELSP_1EEEEEENS4_6LayoutISC_NS5_IJNSA_ILi0EEEST_ST_EEEEENS5_IJNS4_10UnderscoreESW_SW_EEEEENS4_13SM90_TMA_LOADENS4_14ComposedLayoutINS4_7SwizzleILi3ELi4ELi3EEENS4_18smem_ptr_flag_bitsILi8EEENSS_INS5_IJNSA_ILi8EEESG_EEENS5_IJSG_SB_EEEEEEEvNS4_8identityESZ_S19_vS1A_EENS_8epilogue10collective6detail29Sm90TmaWarpSpecializedAdapterINS1D_15DefaultEpilogueISI_SJ_SJ_NS1C_6thread17LinearCombinationISI_Li1EffLNS1H_9ScaleType4KindE0ELNS_15FloatRoundStyleE2ESI_EENS1_15EpilogueDefaultEEEEEvvEEEEvNT_6ParamsE,"ax",@progbits
	.align	128
.text._ZN7cutlass13device_kernelINS_4gemm6kernel13GemmUniversalIN4cute5tupleIJiiiiEEENS1_10collective13CollectiveMmaINS1_37MainloopSm90TmaGmmaWarpSpecializedFP8ILi14ENS5_IJNS4_1CILi1EEESB_SB_EEENS1_32KernelTmaWarpSpecializedPingpongEEENS5_IJNSA_ILi64EEESF_NSA_ILi128EEEEEENS_12float_e5m2_tENS5_IJlSB_lEEESI_SJ_NS4_8TiledMMAINS4_8MMA_AtomIJNS4_4SM904GMMA30MMA_64x64x32_F32E5M2E5M2_SS_TNILNSN_7ScaleInE1ELSP_1EEEEEENS4_6LayoutISC_NS5_IJNSA_ILi0EEEST_ST_EEEEENS5_IJNS4_10UnderscoreESW_SW_EEEEENS4_13SM90_TMA_LOADENS4_14ComposedLayoutINS4_7SwizzleILi3ELi4ELi3EEENS4_18smem_ptr_flag_bitsILi8EEENSS_INS5_IJNSA_ILi8EEESG_EEENS5_IJSG_SB_EEEEEEEvNS4_8identityESZ_S19_vS1A_EENS_8epilogue10collective6detail29Sm90TmaWarpSpecializedAdapterINS1D_15DefaultEpilogueISI_SJ_SJ_NS1C_6thread17LinearCombinationISI_Li1EffLNS1H_9ScaleType4KindE0ELNS_15FloatRoundStyleE2ESI_EENS1_15EpilogueDefaultEEEEEvvEEEEvNT_6ParamsE:
        .type           _ZN7cutlass13device_kernelINS_4gemm6kernel13GemmUniversalIN4cute5tupleIJiiiiEEENS1_10collective13CollectiveMmaINS1_37MainloopSm90TmaGmmaWarpSpecializedFP8ILi14ENS5_IJNS4_1CILi1EEESB_SB_EEENS1_32KernelTmaWarpSpecializedPingpongEEENS5_IJNSA_ILi64EEESF_NSA_ILi128EEEEEENS_12float_e5m2_tENS5_IJlSB_lEEESI_SJ_NS4_8TiledMMAINS4_8MMA_AtomIJNS4_4SM904GMMA30MMA_64x64x32_F32E5M2E5M2_SS_TNILNSN_7ScaleInE1ELSP_1EEEEEENS4_6LayoutISC_NS5_IJNSA_ILi0EEEST_ST_EEEEENS5_IJNS4_10UnderscoreESW_SW_EEEEENS4_13SM90_TMA_LOADENS4_14ComposedLayoutINS4_7SwizzleILi3ELi4ELi3EEENS4_18smem_ptr_flag_bitsILi8EEENSS_INS5_IJNSA_ILi8EEESG_EEENS5_IJSG_SB_EEEEEEEvNS4_8identityESZ_S19_vS1A_EENS_8epilogue10collective6detail29Sm90TmaWarpSpecializedAdapterINS1D_15DefaultEpilogueISI_SJ_SJ_NS1C_6thread17LinearCombinationISI_Li1EffLNS1H_9ScaleType4KindE0ELNS_15FloatRoundStyleE2ESI_EENS1_15EpilogueDefaultEEEEEvvEEEEvNT_6ParamsE,@function
        .size           _ZN7cutlass13device_kernelINS_4gemm6kernel13GemmUniversalIN4cute5tupleIJiiiiEEENS1_10collective13CollectiveMmaINS1_37MainloopSm90TmaGmmaWarpSpecializedFP8ILi14ENS5_IJNS4_1CILi1EEESB_SB_EEENS1_32KernelTmaWarpSpecializedPingpongEEENS5_IJNSA_ILi64EEESF_NSA_ILi128EEEEEENS_12float_e5m2_tENS5_IJlSB_lEEESI_SJ_NS4_8TiledMMAINS4_8MMA_AtomIJNS4_4SM904GMMA30MMA_64x64x32_F32E5M2E5M2_SS_TNILNSN_7ScaleInE1ELSP_1EEEEEENS4_6LayoutISC_NS5_IJNSA_ILi0EEEST_ST_EEEEENS5_IJNS4_10UnderscoreESW_SW_EEEEENS4_13SM90_TMA_LOADENS4_14ComposedLayoutINS4_7SwizzleILi3ELi4ELi3EEENS4_18smem_ptr_flag_bitsILi8EEENSS_INS5_IJNSA_ILi8EEESG_EEENS5_IJSG_SB_EEEEEEEvNS4_8identityESZ_S19_vS1A_EENS_8epilogue10collective6detail29Sm90TmaWarpSpecializedAdapterINS1D_15DefaultEpilogueISI_SJ_SJ_NS1C_6thread17LinearCombinationISI_Li1EffLNS1H_9ScaleType4KindE0ELNS_15FloatRoundStyleE2ESI_EENS1_15EpilogueDefaultEEEEEvvEEEEvNT_6ParamsE,(.L_x_161 - _ZN7cutlass13device_kernelINS_4gemm6kernel13GemmUniversalIN4cute5tupleIJiiiiEEENS1_10collective13CollectiveMmaINS1_37MainloopSm90TmaGmmaWarpSpecializedFP8ILi14ENS5_IJNS4_1CILi1EEESB_SB_EEENS1_32KernelTmaWarpSpecializedPingpongEEENS5_IJNSA_ILi64EEESF_NSA_ILi128EEEEEENS_12float_e5m2_tENS5_IJlSB_lEEESI_SJ_NS4_8TiledMMAINS4_8MMA_AtomIJNS4_4SM904GMMA30MMA_64x64x32_F32E5M2E5M2_SS_TNILNSN_7ScaleInE1ELSP_1EEEEEENS4_6LayoutISC_NS5_IJNSA_ILi0EEEST_ST_EEEEENS5_IJNS4_10UnderscoreESW_SW_EEEEENS4_13SM90_TMA_LOADENS4_14ComposedLayoutINS4_7SwizzleILi3ELi4ELi3EEENS4_18smem_ptr_flag_bitsILi8EEENSS_INS5_IJNSA_ILi8EEESG_EEENS5_IJSG_SB_EEEEEEEvNS4_8identityESZ_S19_vS1A_EENS_8epilogue10collective6detail29Sm90TmaWarpSpecializedAdapterINS1D_15DefaultEpilogueISI_SJ_SJ_NS1C_6thread17LinearCombinationISI_Li1EffLNS1H_9ScaleType4KindE0ELNS_15FloatRoundStyleE2ESI_EENS1_15EpilogueDefaultEEEEEvvEEEEvNT_6ParamsE)
        .other          _ZN7cutlass13device_kernelINS_4gemm6kernel13GemmUniversalIN4cute5tupleIJiiiiEEENS1_10collective13CollectiveMmaINS1_37MainloopSm90TmaGmmaWarpSpecializedFP8ILi14ENS5_IJNS4_1CILi1EEESB_SB_EEENS1_32KernelTmaWarpSpecializedPingpongEEENS5_IJNSA_ILi64EEESF_NSA_ILi128EEEEEENS_12float_e5m2_tENS5_IJlSB_lEEESI_SJ_NS4_8TiledMMAINS4_8MMA_AtomIJNS4_4SM904GMMA30MMA_64x64x32_F32E5M2E5M2_SS_TNILNSN_7ScaleInE1ELSP_1EEEEEENS4_6LayoutISC_NS5_IJNSA_ILi0EEEST_ST_EEEEENS5_IJNS4_10UnderscoreESW_SW_EEEEENS4_13SM90_TMA_LOADENS4_14ComposedLayoutINS4_7SwizzleILi3ELi4ELi3EEENS4_18smem_ptr_flag_bitsILi8EEENSS_INS5_IJNSA_ILi8EEESG_EEENS5_IJSG_SB_EEEEEEEvNS4_8identityESZ_S19_vS1A_EENS_8epilogue10collective6detail29Sm90TmaWarpSpecializedAdapterINS1D_15DefaultEpilogueISI_SJ_SJ_NS1C_6thread17LinearCombinationISI_Li1EffLNS1H_9ScaleType4KindE0ELNS_15FloatRoundStyleE2ESI_EENS1_15EpilogueDefaultEEEEEvvEEEEvNT_6ParamsE,@"STO_CUDA_ENTRY STV_DEFAULT"
_ZN7cutlass13device_kernelINS_4gemm6kernel13GemmUniversalIN4cute5tupleIJiiiiEEENS1_10collective13CollectiveMmaINS1_37MainloopSm90TmaGmmaWarpSpecializedFP8ILi14ENS5_IJNS4_1CILi1EEESB_SB_EEENS1_32KernelTmaWarpSpecializedPingpongEEENS5_IJNSA_ILi64EEESF_NSA_ILi128EEEEEENS_12float_e5m2_tENS5_IJlSB_lEEESI_SJ_NS4_8TiledMMAINS4_8MMA_AtomIJNS4_4SM904GMMA30MMA_64x64x32_F32E5M2E5M2_SS_TNILNSN_7ScaleInE1ELSP_1EEEEEENS4_6LayoutISC_NS5_IJNSA_ILi0EEEST_ST_EEEEENS5_IJNS4_10UnderscoreESW_SW_EEEEENS4_13SM90_TMA_LOADENS4_14ComposedLayoutINS4_7SwizzleILi3ELi4ELi3EEENS4_18smem_ptr_flag_bitsILi8EEENSS_INS5_IJNSA_ILi8EEESG_EEENS5_IJSG_SB_EEEEEEEvNS4_8identityESZ_S19_vS1A_EENS_8epilogue10collective6detail29Sm90TmaWarpSpecializedAdapterINS1D_15DefaultEpilogueISI_SJ_SJ_NS1C_6thread17LinearCombinationISI_Li1EffLNS1H_9ScaleType4KindE0ELNS_15FloatRoundStyleE2ESI_EENS1_15EpilogueDefaultEEEEEvvEEEEvNT_6ParamsE:
[----:B------:R-:W-:Y:S01]  /*0000*/  LDC R1, c[0x0][0x28] ;  /* 0x00000a00ff017b82 */ /* 0x000fe20000000800 */
[----:B------:R-:W0:Y:S01]  /*0010*/  S2R R11, SR_TID.X ;  /* 0x00000000000b7919 */ /* 0x000e220000002100 */
[----:B------:R-:W-:Y:S01]  /*0020*/  ELECT P0, URZ, PT ;  /* 0x00000000003f782f */ /* 0x000fe20003800000 */
[----:B------:R-:W-:Y:S01]  /*0030*/  BSSY B0, `(.L_x_0) ;  /* 0x000000f000007945 */ /* 0x000fe20003800000 */
[--C-:B0-----:R-:W-:Y:S02]  /*0040*/  SHF.R.U32.HI R0, RZ, 0x5, R11.reuse ;  /* 0x00000005ff007819 */ /* 0x101fe4000001160b */
[----:B------:R-:W-:-:S03]  /*0050*/  SHF.R.U32.HI R4, RZ, 0x7, R11 ;  /* 0x00000007ff047819 */ /* 0x000fc6000001160b */
[----:B------:R-:W0:Y:S04]  /*0060*/  SHFL.IDX PT, R2, R0, RZ, 0x1f ;  /* 0x00001fff00027589 */ /* 0x000e2800000e0000 */
[----:B------:R1:W2:Y:S01]  /*0070*/  SHFL.IDX PT, R5, R4, RZ, 0x1f ;  /* 0x00001fff04057589 */ /* 0x0002a200000e0000 */
[----:B0-----:R-:W-:-:S13]  /*0080*/  ISETP.NE.OR P0, PT, R2, RZ, !P0 ;  /* 0x000000ff0200720c */ /* 0x001fda0004705670 */
[----:B-12---:R-:W-:Y:S05]  /*0090*/  @P0 BRA `(.L_x_1) ;  /* 0x0000000000200947 */ /* 0x006fea0003800000 */
[----:B------:R-:W-:Y:S02]  /*00a0*/  ULDC.64 UR4, c[0x0][0x198] ;  /* 0x0000660000047ab9 */ /* 0x000fe40000000a00 */
[----:B------:R-:W-:Y:S02]  /*00b0*/  UIADD3 UR6, UP0, UR4, 0xf0, URZ ;  /* 0x000000f004067890 */ /* 0x000fe4000ff1e03f */
[----:B------:R-:W-:Y:S02]  /*00c0*/  UIADD3 UR4, UP1, UR4, 0x1f0, URZ ;  /* 0x000001f004047890 */ /* 0x000fe4000ff3e03f */
[----:B------:R-:W-:Y:S02]  /*00d0*/  UIADD3.X UR7, URZ, UR5, URZ, UP0, !UPT ;  /* 0x000000053f077290 */ /* 0x000fe400087fe43f */
[----:B------:R-:W-:-:S07]  /*00e0*/  UIADD3.X UR5, URZ, UR5, URZ, UP1, !UPT ;  /* 0x000000053f057290 */ /* 0x000fce0008ffe43f */
[----:B------:R0:W-:Y:S02]  /*00f0*/  UTMACCTL.PF [UR6] ;  /* 0x00000000060079b9 */ /* 0x0001e40008040000 */
[----:B------:R0:W-:Y:S02]  /*0100*/  UTMACCTL.PF [UR4] ;  /* 0x00000000040079b9 */ /* 0x0001e40008040000 */
[----:B0-----:R-:W-:Y:S01]  /*0110*/  NOP ;  /* 0x0000000000007918 */ /* 0x001fe20000000000 */
.L_x_1:
[----:B------:R-:W-:Y:S05]  /*0120*/  BSYNC B0 ;  /* 0x0000000000007941 */ /* 0x000fea0003800000 */
.L_x_0:
[----:B------:R-:W0:Y:S02]  /*0130*/  SHFL.IDX PT, R3, R0, RZ, 0x1f ;  /* 0x00001fff00037589 */ /* 0x000e2400000e0000 */
[----:B0-----:R-:W-:-:S13]  /*0140*/  ISETP.NE.AND P0, PT, R3, RZ, PT ;  /* 0x000000ff0300720c */ /* 0x001fda0003f05270 */
[----:B------:R-:W-:Y:S05]  /*0150*/  @P0 BRA `(.L_x_2) ;  /* 0x0000000000b40947 */ /* 0x000fea0003800000 */
[----:B------:R-:W-:Y:S01]  /*0160*/  ELECT P0, URZ, PT ;  /* 0x00000000003f782f */ /* 0x000fe20003800000 */
[----:B------:R-:W-:-:S12]  /*0170*/  BSSY B0, `(.L_x_2) ;  /* 0x000002b000007945 */ /* 0x000fd80003800000 */
[----:B------:R-:W-:Y:S05]  /*0180*/  @!P0 BRA `(.L_x_3) ;  /* 0x0000000000a48947 */ /* 0x000fea0003800000 */
[----:B------:R-:W0:Y:S01]  /*0190*/  S2UR UR8, SR_CgaCtaId ;  /* 0x00000000000879c3 */ /* 0x000e220000008800 */
[----:B------:R-:W-:Y:S01]  /*01a0*/  UMOV UR4, 0x400 ;  /* 0x0000040000047882 */ /* 0x000fe20000000000 */
[----:B------:R-:W-:Y:S01]  /*01b0*/  UMOV UR5, 0x1 ;  /* 0x0000000100057882 */ /* 0x000fe20000000000 */
[----:B------:R-:W-:Y:S02]  /*01c0*/  UMOV UR6, 0x80 ;  /* 0x0000008000067882 */ /* 0x000fe40000000000 */
[----:B------:R-:W-:-:S04]  /*01d0*/  UIADD3 UR6, -UR6, 0x100000, URZ ;  /* 0x0010000006067890 */ /* 0x000fc8000fffe13f */
[----:B------:R-:W-:Y:S02]  /*01e0*/  USHF.L.U32 UR7, UR6, 0xb, URZ ;  /* 0x0000000b06077899 */ /* 0x000fe4000800063f */
[----:B------:R-:W-:Y:S02]  /*01f0*/  USHF.L.U32 UR6, UR6, 0x1, URZ ;  /* 0x0000000106067899 */ /* 0x000fe4000800063f */
[----:B0-----:R-:W-:Y:S02]  /*0200*/  ULEA UR8, UR8, UR4, 0x18 ;  /* 0x0000000408087291 */ /* 0x001fe4000f8ec03f */
[----:B------:R-:W-:-:S04]  /*0210*/  UIADD3 UR4, -UR5, 0x100000, URZ ;  /* 0x0010000005047890 */ /* 0x000fc8000fffe13f */
[----:B------:R-:W-:Y:S02]  /*0220*/  USHF.L.U32 UR5, UR4, 0xb, URZ ;  /* 0x0000000b04057899 */ /* 0x000fe4000800063f */
[----:B------:R-:W-:Y:S01]  /*0230*/  USHF.L.U32 UR4, UR4, 0x1, URZ ;  /* 0x0000000104047899 */ /* 0x000fe2000800063f */
[----:B------:R-:W0:Y:S11]  /*0240*/  FENCE.VIEW.ASYNC.S ;  /* 0x00000000000073c6 */ /* 0x000e360000000000 */
[----:B0-----:R0:W1:Y:S01]  /*0250*/  SYNCS.EXCH.64 URZ, [UR8], UR4 ;  /* 0x00000004083f75b2 */ /* 0x0010620008000100 */
[----:B------:R0:W2:Y:S01]  /*0260*/  SYNCS.EXCH.64 URZ, [UR8+0x70], UR6 ;  /* 0x00007006083f75b2 */ /* 0x0000a20008000100 */
[----:B------:R0:W3:Y:S01]  /*0270*/  SYNCS.EXCH.64 URZ, [UR8+0x8], UR4 ;  /* 0x00000804083f75b2 */ /* 0x0000e20008000100 */
[----:B------:R0:W4:Y:S01]  /*0280*/  SYNCS.EXCH.64 URZ, [UR8+0x78], UR6 ;  /* 0x00007806083f75b2 */ /* 0x0001220008000100 */
[----:B------:R0:W0:Y:S01]  /*0290*/  SYNCS.EXCH.64 URZ, [UR8+0x10], UR4 ;  /* 0x00001004083f75b2 */ /* 0x0000220008000100 */
        /* <DEDUP_REMOVED lines=23> */
[----:B-1234-:R-:W-:Y:S01]  /*0410*/  NOP ;  /* 0x0000000000007918 */ /* 0x01efe20000000000 */
.L_x_3:
[----:B0-----:R-:W-:Y:S05]  /*0420*/  BSYNC B0 ;  /* 0x0000000000007941 */ /* 0x001fea0003800000 */
.L_x_2:
[----:B------:R-:W0:Y:S01]  /*0430*/  SHFL.IDX PT, R6, R0, RZ, 0x1f ;  /* 0x00001fff00067589 */ /* 0x000e2200000e0000 */
[----:B------:R-:W-:Y:S01]  /*0440*/  ELECT P0, URZ, PT ;  /* 0x00000000003f782f */ /* 0x000fe20003800000 */
[----:B------:R-:W-:Y:S01]  /*0450*/  NOP ;  /* 0x0000000000007918 */ /* 0x000fe20000000000 */
[----:B------:R-:W-:Y:S01]  /*0460*/  ELECT P1, URZ, PT ;  /* 0x00000000003f782f */ /* 0x000fe20003820000 */
[----:B------:R1:W2:Y:S01]  /*0470*/  SHFL.IDX PT, R3, R0, RZ, 0x1f ;  /* 0x00001fff00037589 */ /* 0x0002a200000e0000 */
[----:B------:R-:W-:Y:S01]  /*0480*/  UMOV UR4, 0x20 ;  /* 0x0000002000047882 */ /* 0x000fe20000000000 */
[----:B------:R-:W-:Y:S01]  /*0490*/  UMOV UR11, 0x80 ;  /* 0x00000080000b7882 */ /* 0x000fe20000000000 */
[----:B------:R-:W-:Y:S01]  /*04a0*/  ULDC.64 UR12, c[0x0][0x598] ;  /* 0x00016600000c7ab9 */ /* 0x000fe20000000a00 */
[----:B------:R-:W3:Y:S01]  /*04b0*/  SHFL.IDX PT, R4, R4, RZ, 0x1f ;  /* 0x00001fff04047589 */ /* 0x000ee200000e0000 */
[----:B------:R-:W-:Y:S01]  /*04c0*/  NOP ;  /* 0x0000000000007918 */ /* 0x000fe20000000000 */
[----:B------:R-:W-:Y:S01]  /*04d0*/  VIADD R33, R5, 0xffffffff ;  /* 0xffffffff05217836 */ /* 0x000fe20000000000 */
[----:B------:R-:W-:Y:S01]  /*04e0*/  ULDC.64 UR20, c[0x0][0x208] ;  /* 0x0000820000147ab9 */ /* 0x000fe20000000a00 */
[----:B-1----:R-:W-:-:S02]  /*04f0*/  SHF.R.S32.HI R0, RZ, 0x1f, R11 ;  /* 0x0000001fff007819 */ /* 0x002fc4000001140b */
[----:B------:R-:W-:Y:S02]  /*0500*/  ISETP.NE.AND P2, PT, R5, RZ, PT ;  /* 0x000000ff0500720c */ /* 0x000fe40003f45270 */
[----:B------:R-:W-:Y:S02]  /*0510*/  LEA.HI R0, R0, R11, RZ, 0x7 ;  /* 0x0000000b00007211 */ /* 0x000fe400078f38ff */
[----:B------:R-:W-:Y:S02]  /*0520*/  ISETP.GE.U32.AND P3, PT, R33, 0x2, PT ;  /* 0x000000022100780c */ /* 0x000fe40003f66070 */
[----:B------:R-:W-:Y:S02]  /*0530*/  LOP3.LUT R0, R0, 0xffffff80, RZ, 0xc0, !PT ;  /* 0xffffff8000007812 */ /* 0x000fe400078ec0ff */
[----:B0-----:R-:W-:-:S03]  /*0540*/  ISETP.NE.OR P0, PT, R6, RZ, !P0 ;  /* 0x000000ff0600720c */ /* 0x001fc60004705670 */
[----:B------:R-:W-:Y:S01]  /*0550*/  IMAD.IADD R10, R11, 0x1, -R0 ;  /* 0x000000010b0a7824 */ /* 0x000fe200078e0a00 */
[----:B--2---:R-:W-:Y:S02]  /*0560*/  ISETP.NE.OR P1, PT, R3, RZ, !P1 ;  /* 0x000000ff0300720c */ /* 0x004fe40004f25670 */
[----:B------:R-:W-:-:S04]  /*0570*/  SHF.R.S32.HI R3, RZ, 0x1f, R2 ;  /* 0x0000001fff037819 */ /* 0x000fc80000011402 */
[----:B------:R-:W-:-:S03]  /*0580*/  LEA.HI R3, R3, R2, RZ, 0x2 ;  /* 0x0000000203037211 */ /* 0x000fc600078f10ff */
[----:B------:R-:W-:Y:S01]  /*0590*/  VOTEU.ALL UP0, P0 ;  /* 0x00000000003f7886 */ /* 0x000fe20000000000 */
[----:B------:R-:W-:-:S03]  /*05a0*/  LOP3.LUT R3, R3, 0xfffffffc, RZ, 0xc0, !PT ;  /* 0xfffffffc03037812 */ /* 0x000fc600078ec0ff */
[----:B------:R-:W-:Y:S01]  /*05b0*/  VOTEU.ALL UP1, P1 ;  /* 0x00000000003f7886 */ /* 0x000fe20000820000 */
[----:B------:R-:W0:Y:S01]  /*05c0*/  @!UP0 S2UR UR7, SR_CgaCtaId ;  /* 0x00000000000789c3 */ /* 0x000e220000008800 */
[----:B------:R-:W-:Y:S01]  /*05d0*/  @!UP0 UMOV UR6, 0x400 ;  /* 0x0000040000068882 */ /* 0x000fe20000000000 */
[----:B------:R-:W-:-:S04]  /*05e0*/  @!UP0 UIADD3 UR4, -UR4, 0x100000, URZ ;  /* 0x0010000004048890 */ /* 0x000fc8000fffe13f */
[----:B------:R-:W-:Y:S02]  /*05f0*/  @!UP0 USHF.L.U32 UR5, UR4, 0xb, URZ ;  /* 0x0000000b04058899 */ /* 0x000fe4000800063f */
[----:B------:R-:W-:Y:S01]  /*0600*/  @!UP0 USHF.L.U32 UR4, UR4, 0x1, URZ ;  /* 0x0000000104048899 */ /* 0x000fe2000800063f */
[----:B------:R-:W-:Y:S01]  /*0610*/  IMAD.IADD R20, R2, 0x1, -R3 ;  /* 0x0000000102147824 */ /* 0x000fe200078e0a03 */
[----:B------:R-:W-:Y:S01]  /*0620*/  @!UP1 UMOV UR9, 0x400 ;  /* 0x0000040000099882 */ /* 0x000fe20000000000 */
[----:B------:R-:W-:Y:S01]  /*0630*/  VOTEU.ALL UP2, P1 ;  /* 0x00000000003f7886 */ /* 0x000fe20000840000 */
[----:B------:R-:W-:Y:S01]  /*0640*/  VOTEU.ALL UP3, P1 ;  /* 0x00000000003f7886 */ /* 0x000fe20000860000 */
[----:B------:R-:W-:Y:S01]  /*0650*/  VOTEU.ALL UP4, P1 ;  /* 0x00000000003f7886 */ /* 0x000fe20000880000 */
[----:B------:R-:W1:Y:S01]  /*0660*/  @!UP1 S2UR UR10, SR_CgaCtaId ;  /* 0x00000000000a99c3 */ /* 0x000e620000008800 */
[----:B------:R-:W-:Y:S01]  /*0670*/  VOTEU.ALL UP5, P1 ;  /* 0x00000000003f7886 */ /* 0x000fe200008a0000 */
[----:B------:R-:W-:-:S04]  /*0680*/  ISETP.NE.U32.AND P1, PT, RZ, UR12, PT ;  /* 0x0000000cff007c0c */ /* 0x000fc8000bf25070 */
[----:B------:R-:W-:Y:S01]  /*0690*/  ISETP.NE.AND.EX P1, PT, RZ, UR13, PT, P1 ;  /* 0x0000000dff007c0c */ /* 0x000fe2000bf25310 */
[----:B0-----:R-:W-:Y:S02]  /*06a0*/  @!UP0 ULEA UR8, UR7, UR6, 0x18 ;  /* 0x0000000607088291 */ /* 0x001fe4000f8ec03f */
[----:B------:R-:W-:-:S04]  /*06b0*/  @!UP1 UIADD3 UR6, -UR11, 0x100000, URZ ;  /* 0x001000000b069890 */ /* 0x000fc8000fffe13f */
[----:B------:R-:W-:Y:S02]  /*06c0*/  @!UP1 USHF.L.U32 UR7, UR6, 0xb, URZ ;  /* 0x0000000b06079899 */ /* 0x000fe4000800063f */
[----:B------:R-:W-:Y:S01]  /*06d0*/  @!UP1 USHF.L.U32 UR6, UR6, 0x1, URZ ;  /* 0x0000000106069899 */ /* 0x000fe2000800063f */
[----:B---3--:R-:W-:Y:S01]  /*06e0*/  R2UR UR11, R4 ;  /* 0x00000000040b72ca */ /* 0x008fe200000e0000 */
[----:B------:R-:W-:Y:S01]  /*06f0*/  VOTEU.ALL UP0, P0 ;  /* 0x00000000003f7886 */ /* 0x000fe20000000000 */
[----:B-1----:R-:W-:Y:S01]  /*0700*/  @!UP1 ULEA UR9, UR10, UR9, 0x18 ;  /* 0x000000090a099291 */ /* 0x002fe2000f8ec03f */
[----:B------:R-:W-:Y:S01]  /*0710*/  VOTEU.ALL UP1, P0 ;  /* 0x00000000003f7886 */ /* 0x000fe20000020000 */
[C---:B------:R-:W-:Y:S01]  /*0720*/  ISETP.NE.AND P0, PT, R20.reuse, 0x3, PT ;  /* 0x000000031400780c */ /* 0x040fe20003f05270 */
[----:B------:R-:W0:Y:S02]  /*0730*/  FENCE.VIEW.ASYNC.S ;  /* 0x00000000000073c6 */ /* 0x000e240000000000 */
[----:B0-----:R0:W1:Y:S01]  /*0740*/  @!UP0 SYNCS.EXCH.64 URZ, [UR8+0x110], UR4 ;  /* 0x00011004083f85b2 */ /* 0x0010620008000100 */
[----:B------:R-:W-:-:S04]  /*0750*/  ISETP.EQ.OR P0, PT, R20, RZ, !P0 ;  /* 0x000000ff1400720c */ /* 0x000fc80004702670 */
[----:B------:R-:W-:-:S04]  /*0760*/  ISETP.EQ.AND P0, PT, R5, RZ, P0 ;  /* 0x000000ff0500720c */ /* 0x000fc80000702270 */
[----:B------:R-:W-:-:S04]  /*0770*/  SEL R7, RZ, 0x1, !P0 ;  /* 0x00000001ff077807 */ /* 0x000fc80004000000 */
[----:B------:R-:W-:Y:S01]  /*0780*/  SEL R7, R7, 0x2, P3 ;  /* 0x0000000207077807 */ /* 0x000fe20001800000 */
[----:B------:R0:W1:Y:S01]  /*0790*/  @!UP1 SYNCS.EXCH.64 URZ, [UR8+0x118], UR4 ;  /* 0x00011804083f95b2 */ /* 0x0000620008000100 */
[----:B------:R-:W-:Y:S01]  /*07a0*/  NOP ;  /* 0x0000000000007918 */ /* 0x000fe20000000000 */
[----:B------:R0:W1:Y:S01]  /*07b0*/  @!UP2 SYNCS.EXCH.64 URZ, [UR9+0xf0], UR6 ;  /* 0x0000f006093fa5b2 */ /* 0x0000620008000100 */
[----:B------:R0:W1:Y:S01]  /*07c0*/  @!UP3 SYNCS.EXCH.64 URZ, [UR9+0xf8], UR6 ;  /* 0x0000f806093fb5b2 */ /* 0x0000620008000100 */
[----:B------:R0:W1:Y:S01]  /*07d0*/  @!UP4 SYNCS.EXCH.64 URZ, [UR9+0x100], UR6 ;  /* 0x00010006093fc5b2 */ /* 0x0000620008000100 */
[----:B------:R0:W1:Y:S01]  /*07e0*/  @!UP5 SYNCS.EXCH.64 URZ, [UR9+0x108], UR6 ;  /* 0x00010806093fd5b2 */ /* 0x0000620008000100 */
[----:B------:R-:W-:Y:S01]  /*07f0*/  NOP ;  /* 0x0000000000007918 */ /* 0x000fe20000000000 */
[----:B-1----:R-:W-:Y:S06]  /*0800*/  BAR.SYNC.DEFER_BLOCKING 0x0 ;  /* 0x0000000000007b1d */ /* 0x002fec0000010000 */
[----:B0-----:R-:W-:Y:S05]  /*0810*/  @!P1 BRA `(.L_x_4) ;  /* 0x00000000001c9947 */ /* 0x001fea0003800000 */
[----:B------:R-:W0:Y:S02]  /*0820*/  LDC.64 R2, c[0x0][0x598] ;  /* 0x00016600ff027b82 */ /* 0x000e240000000a00 */
[----:B0-----:R-:W2:Y:S02]  /*0830*/  LDG.E.64 R2, desc[UR20][R2.64] ;  /* 0x0000001402027981 */ /* 0x001ea4000c1e1b00 */
[----:B--2---:R-:W-:-:S04]  /*0840*/  ISETP.NE.U32.AND P0, PT, R2, RZ, PT ;  /* 0x000000ff0200720c */ /* 0x004fc80003f05070 */
[----:B------:R-:W-:-:S13]  /*0850*/  ISETP.NE.AND.EX P0, PT, R3, RZ, PT, P0 ;  /* 0x000000ff0300720c */ /* 0x000fda0003f05300 */
[----:B------:R-:W-:Y:S05]  /*0860*/  @!P0 BRA `(.L_x_4) ;  /* 0x0000000000088947 */ /* 0x000fea0003800000 */
[----:B------:R2:W5:Y:S01]  /*0870*/  LD.E R12, desc[UR20][R2.64] ;  /* 0x00000014020c7980 */ /* 0x000562000c101900 */
[----:B------:R-:W-:Y:S05]  /*0880*/  BRA `(.L_x_5) ;  /* 0x0000000000207947 */ /* 0x000fea0003800000 */
.L_x_4:
[----:B------:R-:W-:Y:S02]  /*0890*/  ULDC.64 UR4, c[0x0][0x588] ;  /* 0x0001620000047ab9 */ /* 0x000fe40000000a00 */
[----:B------:R-:W-:-:S04]  /*08a0*/  ISETP.NE.U32.AND P0, PT, RZ, UR4, PT ;  /* 0x00000004ff007c0c */ /* 0x000fc8000bf05070 */
[----:B------:R-:W-:-:S13]  /*08b0*/  ISETP.NE.AND.EX P0, PT, RZ, UR5, PT, P0 ;  /* 0x00000005ff007c0c */ /* 0x000fda000bf05300 */
[----:B------:R-:W-:Y:S05]  /*08c0*/  @!P0 BRA `(.L_x_6) ;  /* 0x00000000000c8947 */ /* 0x000fea0003800000 */
[----:B------:R-:W0:Y:S02]  /*08d0*/  LDC.64 R12, c[0x0][0x588] ;  /* 0x00016200ff0c7b82 */ /* 0x000e240000000a00 */
[----:B0-----:R0:W5:Y:S01]  /*08e0*/  LDG.E R12, desc[UR20][R12.64] ;  /* 0x000000140c0c7981 */ /* 0x001162000c1e1900 */
[----:B------:R-:W-:Y:S05]  /*08f0*/  BRA `(.L_x_5) ;  /* 0x0000000000047947 */ /* 0x000fea0003800000 */
.L_x_6:
[----:B------:R-:W1:Y:S02]  /*0900*/  LDC R12, c[0x0][0x580] ;  /* 0x00016000ff0c7b82 */ /* 0x000e640000000800 */
.L_x_5:
[----:B------:R-:W-:Y:S02]  /*0910*/  ULDC.64 UR4, c[0x0][0x5a0] ;  /* 0x0001680000047ab9 */ /* 0x000fe40000000a00 */
[----:B------:R-:W-:-:S04]  /*0920*/  ISETP.NE.U32.AND P0, PT, RZ, UR4, PT ;  /* 0x00000004ff007c0c */ /* 0x000fc8000bf05070 */
[----:B------:R-:W-:-:S13]  /*0930*/  ISETP.NE.AND.EX P0, PT, RZ, UR5, PT, P0 ;  /* 0x00000005ff007c0c */ /* 0x000fda000bf05300 */
[----:B------:R-:W-:Y:S05]  /*0940*/  @!P0 BRA `(.L_x_7) ;  /* 0x00000000001c8947 */ /* 0x000fea0003800000 */
[----:B--2---:R-:W2:Y:S02]  /*0950*/  LDC.64 R2, c[0x0][0x5a0] ;  /* 0x00016800ff027b82 */ /* 0x004ea40000000a00 */
[----:B--2---:R-:W2:Y:S02]  /*0960*/  LDG.E.64 R2, desc[UR20][R2.64] ;  /* 0x0000001402027981 */ /* 0x004ea4000c1e1b00 */
[----:B--2---:R-:W-:-:S04]  /*0970*/  ISETP.NE.U32.AND P0, PT, R2, RZ, PT ;  /* 0x000000ff0200720c */ /* 0x004fc80003f05070 */
[----:B------:R-:W-:-:S13]  /*0980*/  ISETP.NE.AND.EX P0, PT, R3, RZ, PT, P0 ;  /* 0x000000ff0300720c */ /* 0x000fda0003f05300 */
[----:B------:R-:W-:Y:S05]  /*0990*/  @!P0 BRA `(.L_x_7) ;  /* 0x0000000000088947 */ /* 0x000fea0003800000 */
[----:B0-----:R4:W5:Y:S01]  /*09a0*/  LD.E R13, desc[UR20][R2.64] ;  /* 0x00000014020d7980 */ /* 0x001962000c101900 */
[----:B------:R-:W-:Y:S05]  /*09b0*/  BRA `(.L_x_8) ;  /* 0x0000000000207947 */ /* 0x000fea0003800000 */
.L_x_7:
[----:B------:R-:W-:Y:S02]  /*09c0*/  ULDC.64 UR4, c[0x0][0x590] ;  /* 0x0001640000047ab9 */ /* 0x000fe40000000a00 */
[----:B------:R-:W-:-:S04]  /*09d0*/  ISETP.NE.U32.AND P0, PT, RZ, UR4, PT ;  /* 0x00000004ff007c0c */ /* 0x000fc8000bf05070 */
[----:B------:R-:W-:-:S13]  /*09e0*/  ISETP.NE.AND.EX P0, PT, RZ, UR5, PT, P0 ;  /* 0x00000005ff007c0c */ /* 0x000fda000bf05300 */
[----:B------:R-:W-:Y:S05]  /*09f0*/  @!P0 BRA `(.L_x_9) ;  /* 0x00000000000c8947 */ /* 0x000fea0003800000 */
[----:B--2---:R-:W0:Y:S02]  /*0a00*/  LDC.64 R2, c[0x0][0x590] ;  /* 0x00016400ff027b82 */ /* 0x004e240000000a00 */
[----:B0-----:R3:W5:Y:S01]  /*0a10*/  LDG.E R13, desc[UR20][R2.64] ;  /* 0x00000014020d7981 */ /* 0x001762000c1e1900 */
[----:B------:R-:W-:Y:S05]  /*0a20*/  BRA `(.L_x_8) ;  /* 0x0000000000047947 */ /* 0x000fea0003800000 */
.L_x_9:
[----:B0-----:R-:W0:Y:S02]  /*0a30*/  LDC R13, c[0x0][0x584] ;  /* 0x00016100ff0d7b82 */ /* 0x001e240000000800 */
.L_x_8:
[----:B------:R-:W1:Y:S01]  /*0a40*/  LDC R0, c[0x0][0x65c] ;  /* 0x00019700ff007b82 */ /* 0x000e620000000800 */
[----:B------:R-:W2:Y:S01]  /*0a50*/  S2R R21, SR_CTAID.Y ;  /* 0x0000000000157919 */ /* 0x000ea20000002600 */
[----:B------:R-:W-:Y:S01]  /*0a60*/  ULDC UR8, c[0x0][0x28c] ;  /* 0x0000a30000087ab9 */ /* 0x000fe20000000800 */
[----:B------:R-:W-:Y:S01]  /*0a70*/  ISETP.NE.AND P0, PT, R5, 0x2, PT ;  /* 0x000000020500780c */ /* 0x000fe20003f05270 */
[----:B------:R-:W-:Y:S01]  /*0a80*/  UIADD3 UR8, UR8, 0x7f, URZ ;  /* 0x0000007f08087890 */ /* 0x000fe2000fffe03f */
[----:B------:R-:W0:Y:S01]  /*0a90*/  S2R R14, SR_CTAID.X ;  /* 0x00000000000e7919 */ /* 0x000e220000002500 */
[----:B------:R-:W-:Y:S01]  /*0aa0*/  UMOV UR5, URZ ;  /* 0x0000003f00057c82 */ /* 0x000fe20008000000 */
[----:B------:R-:W-:Y:S01]  /*0ab0*/  UMOV UR4, URZ ;  /* 0x0000003f00047c82 */ /* 0x000fe20008000000 */
[----:B------:R-:W-:-:S04]  /*0ac0*/  USHF.R.S32.HI UR9, URZ, 0x1f, UR8 ;  /* 0x0000001f3f097899 */ /* 0x000fc80008011408 */
[----:B------:R-:W-:-:S04]  /*0ad0*/  ULEA.HI UR9, UR9, UR8, URZ, 0x7 ;  /* 0x0000000809097291 */ /* 0x000fc8000f8f383f */
[----:B------:R-:W-:Y:S01]  /*0ae0*/  USHF.R.S32.HI UR13, URZ, 0x7, UR9 ;  /* 0x000000073f0d7899 */ /* 0x000fe20008011409 */
[----:B-1----:R-:W-:-:S13]  /*0af0*/  ISETP.NE.AND P4, PT, R0, 0x1, PT ;  /* 0x000000010000780c */ /* 0x002fda0003f85270 */
[----:B------:R-:W0:Y:S01]  /*0b00*/  @P4 LDC R15, c[0x0][0x10] ;  /* 0x00000400ff0f4b82 */ /* 0x000e220000000800 */
[----:B--234-:R-:W-:Y:S02]  /*0b10*/  @P4 IMAD.MOV.U32 R2, RZ, RZ, R21 ;  /* 0x000000ffff024224 */ /* 0x01cfe400078e0015 */
[----:B------:R-:W-:Y:S02]  /*0b20*/  @P4 IMAD.MOV.U32 R3, RZ, RZ, RZ ;  /* 0x000000ffff034224 */ /* 0x000fe400078e00ff */
[----:B------:R-:W-:-:S03]  /*0b30*/  @P4 IMAD.MOV.U32 R5, RZ, RZ, RZ ;  /* 0x000000ffff054224 */ /* 0x000fc600078e00ff */
[----:B------:R-:W1:Y:S01]  /*0b40*/  @!P4 LDC R9, c[0x0][0xc] ;  /* 0x00000300ff09cb82 */ /* 0x000e620000000800 */
[----:B------:R-:W-:Y:S01]  /*0b50*/  ULDC UR6, c[0x0][0xc] ;  /* 0x0000030000067ab9 */ /* 0x000fe20000000800 */
[----:B------:R-:W-:Y:S02]  /*0b60*/  ULDC UR7, c[0x0][0x10] ;  /* 0x0000040000077ab9 */ /* 0x000fe40000000800 */
[----:B------:R-:W-:-:S04]  /*0b70*/  UIMAD.WIDE.U32 UR6, UR6, UR7, URZ ;  /* 0x00000007060672a5 */ /* 0x000fc8000f8e003f */
[----:B------:R-:W2:Y:S01]  /*0b80*/  LDC R8, c[0x0][0x14] ;  /* 0x00000500ff087b82 */ /* 0x000ea20000000800 */
[----:B0-----:R-:W-:-:S04]  /*0b90*/  @P4 IMAD.WIDE.U32 R2, R14, R15, R2 ;  /* 0x0000000f0e024225 */ /* 0x001fc800078e0002 */
[----:B------:R-:W-:Y:S02]  /*0ba0*/  IMAD.MOV.U32 R15, RZ, RZ, RZ ;  /* 0x000000ffff0f7224 */ /* 0x000fe400078e00ff */
[----:B------:R-:W-:Y:S02]  /*0bb0*/  @P4 IMAD.IADD R3, R3, 0x1, R5 ;  /* 0x0000000103034824 */ /* 0x000fe400078e0205 */
[----:B-1----:R-:W-:-:S04]  /*0bc0*/  @!P4 IMAD.WIDE.U32 R4, R9, R21, R14 ;  /* 0x000000150904c225 */ /* 0x002fc800078e000e */
[----:B------:R-:W-:Y:S02]  /*0bd0*/  @!P4 IMAD.MOV.U32 R2, RZ, RZ, R4 ;  /* 0x000000ffff02c224 */ /* 0x000fe400078e0004 */
[----:B------:R-:W-:Y:S02]  /*0be0*/  @!P4 IMAD.MOV.U32 R3, RZ, RZ, R5 ;  /* 0x000000ffff03c224 */ /* 0x000fe400078e0005 */
[C---:B--2---:R-:W-:Y:S02]  /*0bf0*/  IMAD R17, R8.reuse, UR7, RZ ;  /* 0x0000000708117c24 */ /* 0x044fe4000f8e02ff */
[----:B------:R-:W-:Y:S01]  /*0c00*/  IMAD.WIDE.U32 R8, R8, UR6, RZ ;  /* 0x0000000608087c25 */ /* 0x000fe2000f8e00ff */
[----:B------:R-:W-:-:S03]  /*0c10*/  ULDC.64 UR6, c[0x0][0x650] ;  /* 0x0001940000067ab9 */ /* 0x000fc60000000a00 */
[----:B------:R-:W-:Y:S01]  /*0c20*/  IMAD.IADD R0, R9, 0x1, R17 ;  /* 0x0000000109007824 */ /* 0x000fe200078e0211 */
[----:B------:R-:W-:Y:S06]  /*0c30*/  @P0 BRA `(.L_x_10) ;  /* 0x0000000000240947 */ /* 0x000fec0003800000 */
[----:B------:R-:W-:Y:S01]  /*0c40*/  USHF.R.U32.HI UR4, URZ, 0x1, UR13 ;  /* 0x000000013f047899 */ /* 0x000fe2000801160d */
[----:B------:R-:W-:Y:S01]  /*0c50*/  IADD3 R2, P0, R2, R8, RZ ;  /* 0x0000000802027210 */ /* 0x000fe20007f1e0ff */
[----:B------:R-:W-:Y:S02]  /*0c60*/  UISETP.GE.U32.AND UP0, UPT, UR13, 0xe, UPT ;  /* 0x0000000e0d00788c */ /* 0x000fe4000bf06070 */
[----:B------:R-:W-:Y:S02]  /*0c70*/  UIMAD.WIDE.U32 UR4, UR4, -0x6db6db6d, URZ ;  /* 0x92492493040478a5 */ /* 0x000fe4000f8e003f */
[----:B------:R-:W-:Y:S02]  /*0c80*/  IMAD.X R3, R0, 0x1, R3, P0 ;  /* 0x0000000100037824 */ /* 0x000fe400000e0603 */
[----:B------:R-:W-:-:S03]  /*0c90*/  USHF.R.U32.HI UR5, URZ, 0x2, UR5 ;  /* 0x000000023f057899 */ /* 0x000fc60008011605 */
[----:B------:R-:W-:Y:S02]  /*0ca0*/  UMOV UR4, URZ ;  /* 0x0000003f00047c82 */ /* 0x000fe40008000000 */
[----:B------:R-:W-:Y:S02]  /*0cb0*/  @UP0 ULOP3.LUT UR4, UR5, 0x1, URZ, 0xc0, !UPT ;  /* 0x0000000105040892 */ /* 0x000fe4000f8ec03f */
[----:B------:R-:W-:-:S12]  /*0cc0*/  UIMAD UR5, UR5, -0xe, UR13 ;  /* 0xfffffff2050578a4 */ /* 0x000fd8000f8e020d */
.L_x_10:
[----:B------:R-:W-:Y:S01]  /*0cd0*/  ISETP.GE.U32.AND P0, PT, R2, UR6, PT ;  /* 0x0000000602007c0c */ /* 0x000fe2000bf06070 */
[----:B------:R-:W-:Y:S01]  /*0ce0*/  IMAD.MOV.U32 R6, RZ, RZ, -0x1 ;  /* 0xffffffffff067424 */ /* 0x000fe200078e00ff */
[----:B------:R-:W-:Y:S01]  /*0cf0*/  PRMT R16, RZ, 0x7610, R16 ;  /* 0x00007610ff107816 */ /* 0x000fe20000000010 */
[----:B------:R-:W-:Y:S01]  /*0d00*/  IMAD.MOV.U32 R4, RZ, RZ, -0x1 ;  /* 0xffffffffff047424 */ /* 0x000fe200078e00ff */
[----:B------:R-:W-:Y:S01]  /*0d10*/  ISETP.GE.U32.AND.EX P0, PT, R3, UR7, PT, P0 ;  /* 0x0000000703007c0c */ /* 0x000fe2000bf06100 */
[----:B------:R-:W-:-:S12]  /*0d20*/  IMAD.MOV.U32 R5, RZ, RZ, -0x1 ;  /* 0xffffffffff057424 */ /* 0x000fd800078e00ff */
[----:B------:R-:W-:Y:S05]  /*0d30*/  @P0 BRA `(.L_x_11) ;  /* 0x00000004005c0947 */ /* 0x000fea0003800000 */
[----:B------:R-:W0:Y:S01]  /*0d40*/  LDC.64 R24, c[0x0][0x628] ;  /* 0x00018a00ff187b82 */ /* 0x000e220000000a00 */
[----:B------:R-:W-:Y:S02]  /*0d50*/  IMAD.MOV.U32 R4, RZ, RZ, R2 ;  /* 0x000000ffff047224 */ /* 0x000fe400078e0002 */
[----:B------:R-:W-:-:S05]  /*0d60*/  IMAD.MOV.U32 R5, RZ, RZ, R3 ;  /* 0x000000ffff057224 */ /* 0x000fca00078e0003 */
[----:B------:R-:W1:Y:S08]  /*0d70*/  LDC R6, c[0x0][0x630] ;  /* 0x00018c00ff067b82 */ /* 0x000e700000000800 */
[----:B------:R-:W2:Y:S01]  /*0d80*/  LDC.64 R26, c[0x0][0x620] ;  /* 0x00018800ff1a7b82 */ /* 0x000ea20000000a00 */
[----:B0-----:R-:W-:-:S04]  /*0d90*/  ISETP.NE.U32.AND P0, PT, R24, RZ, PT ;  /* 0x000000ff1800720c */ /* 0x001fc80003f05070 */
[----:B------:R-:W-:-:S13]  /*0da0*/  ISETP.NE.AND.EX P0, PT, R25, RZ, PT, P0 ;  /* 0x000000ff1900720c */ /* 0x000fda0003f05300 */
[----:B-12---:R-:W-:Y:S05]  /*0db0*/  @!P0 BRA `(.L_x_12) ;  /* 0x0000000000288947 */ /* 0x006fea0003800000 */
[----:B------:R-:W0:Y:S02]  /*0dc0*/  LDC R19, c[0x0][0x634] ;  /* 0x00018d00ff137b82 */ /* 0x000e240000000800 */
[----:B0-----:R-:W-:-:S05]  /*0dd0*/  IADD3 R19, P0, R2, R19, RZ ;  /* 0x0000001302137210 */ /* 0x001fca0007f1e0ff */
[----:B------:R-:W-:-:S04]  /*0de0*/  IMAD.X R23, RZ, RZ, R3, P0 ;  /* 0x000000ffff177224 */ /* 0x000fc800000e0603 */
[----:B------:R-:W-:-:S04]  /*0df0*/  IMAD.WIDE.U32 R4, R23, R24, RZ ;  /* 0x0000001817047225 */ /* 0x000fc800078e00ff */
[----:B------:R-:W-:-:S04]  /*0e00*/  IMAD.WIDE.U32 R16, P0, R19, R25, R4 ;  /* 0x0000001913107225 */ /* 0x000fc80007800004 */
[----:B------:R-:W-:-:S04]  /*0e10*/  IMAD.WIDE.U32 R4, R19, R24, RZ ;  /* 0x0000001813047225 */ /* 0x000fc800078e00ff */
[----:B------:R-:W-:Y:S01]  /*0e20*/  IMAD.X R19, RZ, RZ, RZ, P0 ;  /* 0x000000ffff137224 */ /* 0x000fe200000e06ff */
[----:B------:R-:W-:Y:S01]  /*0e30*/  IADD3 RZ, P0, R5, R16, RZ ;  /* 0x0000001005ff7210 */ /* 0x000fe20007f1e0ff */
[----:B------:R-:W-:-:S04]  /*0e40*/  IMAD.MOV.U32 R18, RZ, RZ, R17 ;  /* 0x000000ffff127224 */ /* 0x000fc800078e0011 */
[----:B------:R-:W-:-:S08]  /*0e50*/  IMAD.WIDE.U32.X R4, R23, R25, R18, P0 ;  /* 0x0000001917047225 */ /* 0x000fd000000e0412 */
.L_x_12:
[--C-:B------:R-:W-:Y:S01]  /*0e60*/  SHF.R.U64 R32, R4, R6, R5.reuse ;  /* 0x0000000604207219 */ /* 0x100fe20000001205 */
[----:B------:R-:W0:Y:S01]  /*0e70*/  LDC.64 R28, c[0x0][0x640] ;  /* 0x00019000ff1c7b82 */ /* 0x000e220000000a00 */
[----:B------:R-:W-:Y:S01]  /*0e80*/  I2FP.F32.U32 R4, R14 ;  /* 0x0000000e00047245 */ /* 0x000fe20000201000 */
[----:B------:R-:W-:Y:S01]  /*0e90*/  ULDC UR6, c[0x0][0x150] ;  /* 0x0000540000067ab9 */ /* 0x000fe20000000800 */
[----:B------:R-:W-:Y:S02]  /*0ea0*/  SHF.R.U32.HI R5, RZ, R6, R5 ;  /* 0x00000006ff057219 */ /* 0x000fe40000011605 */
[----:B------:R-:W-:Y:S01]  /*0eb0*/  IADD3 R17, P0, RZ, -R32, RZ ;  /* 0x80000020ff117210 */ /* 0x000fe20007f1e0ff */
[----:B------:R-:W-:Y:S01]  /*0ec0*/  FMUL R6, R4, UR6 ;  /* 0x0000000604067c20 */ /* 0x000fe20008400000 */
[----:B------:R-:W-:Y:S01]  /*0ed0*/  ULDC UR6, c[0x0][0x154] ;  /* 0x0000550000067ab9 */ /* 0x000fe20000000800 */
[----:B------:R-:W1:Y:S02]  /*0ee0*/  LDC R18, c[0x0][0x618] ;  /* 0x00018600ff127b82 */ /* 0x000e640000000800 */
[----:B------:R-:W-:-:S02]  /*0ef0*/  IMAD.X R19, RZ, RZ, ~R5, P0 ;  /* 0x000000ffff137224 */ /* 0x000fc400000e0e05 */
[----:B------:R-:W2:Y:S01]  /*0f00*/  F2I.U32.TRUNC.NTZ R6, R6 ;  /* 0x0000000600067305 */ /* 0x000ea2000020f000 */
[----:B------:R-:W-:-:S03]  /*0f10*/  IMAD.WIDE.U32 R4, R17, R26, R2 ;  /* 0x0000001a11047225 */ /* 0x000fc600078e0002 */
[----:B------:R-:W3:Y:S01]  /*0f20*/  LDC R15, c[0x0][0x144] ;  /* 0x00005100ff0f7b82 */ /* 0x000ee20000000800 */
[----:B------:R-:W-:-:S04]  /*0f30*/  IMAD R16, R19, R26, RZ ;  /* 0x0000001a13107224 */ /* 0x000fc800078e02ff */
[----:B------:R-:W-:-:S03]  /*0f40*/  IMAD R17, R17, R27, R16 ;  /* 0x0000001b11117224 */ /* 0x000fc600078e0210 */
[----:B------:R-:W4:Y:S01]  /*0f50*/  LDC R22, c[0x0][0x608] ;  /* 0x00018200ff167b82 */ /* 0x000f220000000800 */
[----:B------:R-:W-:Y:S01]  /*0f60*/  IMAD.IADD R17, R5, 0x1, R17 ;  /* 0x0000000105117824 */ /* 0x000fe200078e0211 */
[----:B0-----:R-:W-:Y:S01]  /*0f70*/  ISETP.NE.U32.AND P0, PT, R28, RZ, PT ;  /* 0x000000ff1c00720c */ /* 0x001fe20003f05070 */
[----:B--2---:R-:W-:-:S03]  /*0f80*/  IMAD.MOV R5, RZ, RZ, -R6 ;  /* 0x000000ffff057224 */ /* 0x004fc600078e0a06 */
[----:B------:R-:W-:Y:S02]  /*0f90*/  ISETP.NE.AND.EX P0, PT, R29, RZ, PT, P0 ;  /* 0x000000ff1d00720c */ /* 0x000fe40003f05300 */
[----:B------:R-:W0:Y:S01]  /*0fa0*/  LDC R19, c[0x0][0x658] ;  /* 0x00019600ff137b82 */ /* 0x000e220000000800 */
[-CC-:B-1----:R-:W-:Y:S02]  /*0fb0*/  SHF.R.U64 R26, R4, R18.reuse, R17.reuse ;  /* 0x00000012041a7219 */ /* 0x182fe40000001211 */
[----:B------:R-:W-:Y:S02]  /*0fc0*/  I2FP.F32.U32 R4, R21 ;  /* 0x0000001500047245 */ /* 0x000fe40000201000 */
[----:B------:R-:W-:Y:S01]  /*0fd0*/  SHF.R.U32.HI R17, RZ, R18, R17 ;  /* 0x00000012ff117219 */ /* 0x000fe20000011611 */
[----:B------:R-:W-:Y:S02]  /*0fe0*/  IMAD.MOV.U32 R18, RZ, RZ, 0x1 ;  /* 0x00000001ff127424 */ /* 0x000fe400078e00ff */
[----:B------:R-:W1:Y:S01]  /*0ff0*/  LDC R24, c[0x0][0x148] ;  /* 0x00005200ff187b82 */ /* 0x000e620000000800 */
[----:B---3--:R-:W-:-:S02]  /*1000*/  IMAD R6, R15, R5, R14 ;  /* 0x000000050f067224 */ /* 0x008fc400078e020e */
[----:B------:R-:W-:Y:S01]  /*1010*/  FMUL R5, R4, UR6 ;  /* 0x0000000604057c20 */ /* 0x000fe20008400000 */
[----:B------:R-:W-:-:S04]  /*1020*/  IMAD.MOV.U32 R4, RZ, RZ, -0x1 ;  /* 0xffffffffff047424 */ /* 0x000fc800078e00ff */
[----:B------:R-:W2:Y:S01]  /*1030*/  LDC R25, c[0x0][0x600] ;  /* 0x00018000ff197b82 */ /* 0x000ea20000000800 */
[-CC-:B----4-:R-:W-:Y:S02]  /*1040*/  SHF.R.U64 R34, R26, R22.reuse, R17.reuse ;  /* 0x000000161a227219 */ /* 0x190fe40000001211 */
[----:B------:R-:W-:Y:S02]  /*1050*/  SHF.R.U32.HI R14, RZ, R22, R17 ;  /* 0x00000016ff0e7219 */ /* 0x000fe40000011611 */
[----:B------:R3:W4:Y:S03]  /*1060*/  F2I.U32.TRUNC.NTZ R22, R5 ;  /* 0x0000000500167305 */ /* 0x000726000020f000 */
[----:B------:R-:W1:Y:S01]  /*1070*/  LDC R27, c[0x0][0x648] ;  /* 0x00019200ff1b7b82 */ /* 0x000e620000000800 */
[-C--:B0-----:R-:W-:Y:S02]  /*1080*/  SHF.R.U64 R36, R34, R19.reuse, R14 ;  /* 0x0000001322247219 */ /* 0x081fe4000000120e */
[----:B------:R-:W-:-:S02]  /*1090*/  SHF.L.U32 R4, R4, R19, RZ ;  /* 0x0000001304047219 */ /* 0x000fc400000006ff */
[-C--:B------:R-:W-:Y:S02]  /*10a0*/  SHF.R.U32.HI R14, RZ, R19.reuse, R14 ;  /* 0x00000013ff0e7219 */ /* 0x080fe4000001160e */
[----:B------:R-:W-:Y:S01]  /*10b0*/  SHF.L.U32 R18, R18, R19, RZ ;  /* 0x0000001312127219 */ /* 0x000fe200000006ff */
[----:B------:R-:W0:Y:S01]  /*10c0*/  LDC R31, c[0x0][0x638] ;  /* 0x00018e00ff1f7b82 */ /* 0x000e220000000800 */
[----:B------:R-:W-:Y:S01]  /*10d0*/  LOP3.LUT R19, RZ, R4, RZ, 0x33, !PT ;  /* 0x00000004ff137212 */ /* 0x000fe200078e33ff */
[----:B------:R-:W-:Y:S02]  /*10e0*/  IMAD.MOV.U32 R4, RZ, RZ, R36 ;  /* 0x000000ffff047224 */ /* 0x000fe400078e0024 */
[----:B---3--:R-:W-:-:S04]  /*10f0*/  IMAD.MOV.U32 R5, RZ, RZ, R14 ;  /* 0x000000ffff057224 */ /* 0x008fc800078e000e */
[----:B------:R-:W3:Y:S01]  /*1100*/  LDC R30, c[0x0][0x610] ;  /* 0x00018400ff1e7b82 */ /* 0x000ee20000000800 */
[----:B----4-:R-:W-:Y:S05]  /*1110*/  @!P0 BRA `(.L_x_13) ;  /* 0x0000000000288947 */ /* 0x010fea0003800000 */
[----:B------:R-:W4:Y:S02]  /*1120*/  LDC R17, c[0x0][0x64c] ;  /* 0x00019300ff117b82 */ /* 0x000f240000000800 */
[----:B----4-:R-:W-:-:S05]  /*1130*/  IADD3 R17, P0, R36, R17, RZ ;  /* 0x0000001124117210 */ /* 0x010fca0007f1e0ff */
        /* <DEDUP_REMOVED lines=8> */
.L_x_13:
[----:B-1----:R-:W-:Y:S01]  /*11c0*/  SHF.R.U64 R4, R4, R27, R5 ;  /* 0x0000001b04047219 */ /* 0x002fe20000001205 */
[----:B--2---:R-:W-:Y:S01]  /*11d0*/  VIADD R5, R25, 0xffffffff ;  /* 0xffffffff19057836 */ /* 0x004fe20000000000 */
[----:B------:R-:W-:Y:S01]  /*11e0*/  LOP3.LUT R19, R34, R19, RZ, 0xc0, !PT ;  /* 0x0000001322137212 */ /* 0x000fe200078ec0ff */
[----:B------:R-:W-:Y:S02]  /*11f0*/  IMAD.MOV R22, RZ, RZ, -R22 ;  /* 0x000000ffff167224 */ /* 0x000fe400078e0a16 */
[----:B------:R-:W-:Y:S01]  /*1200*/  IMAD.MOV R14, RZ, RZ, -R4 ;  /* 0x000000ffff0e7224 */ /* 0x000fe200078e0a04 */
[----:B------:R-:W-:Y:S01]  /*1210*/  LOP3.LUT R5, R26, R5, RZ, 0xc0, !PT ;  /* 0x000000051a057212 */ /* 0x000fe200078ec0ff */
[----:B------:R-:W-:Y:S02]  /*1220*/  IMAD R19, R18, R4, R19 ;  /* 0x0000000412137224 */ /* 0x000fe400078e0213 */
[----:B------:R-:W-:Y:S02]  /*1230*/  @P4 IMAD R6, R24, R22, R21 ;  /* 0x0000001618064224 */ /* 0x000fe400078e0215 */
[----:B0-----:R-:W-:-:S02]  /*1240*/  IMAD R4, R14, R31, R36 ;  /* 0x0000001f0e047224 */ /* 0x001fc400078e0224 */
[----:B---3--:R-:W-:Y:S02]  /*1250*/  IMAD R6, R19, R30, R6 ;  /* 0x0000001e13067224 */ /* 0x008fe400078e0206 */
[----:B------:R-:W-:Y:S02]  /*1260*/  IMAD R5, R4, R25, R5 ;  /* 0x0000001904057224 */ /* 0x000fe400078e0205 */
[----:B------:R-:W-:-:S03]  /*1270*/  IMAD.MOV.U32 R16, RZ, RZ, 0x1 ;  /* 0x00000001ff107424 */ /* 0x000fc600078e00ff */
[----:B------:R-:W-:Y:S02]  /*1280*/  SEL R4, R5, R6, !P4 ;  /* 0x0000000605047207 */ /* 0x000fe40006000000 */
[----:B------:R-:W-:Y:S01]  /*1290*/  SEL R6, R6, R5, !P4 ;  /* 0x0000000506067207 */ /* 0x000fe20006000000 */
[----:B------:R-:W-:-:S07]  /*12a0*/  IMAD.MOV.U32 R5, RZ, RZ, R32 ;  /* 0x000000ffff057224 */ /* 0x000fce00078e0020 */
.L_x_11:
[----:B------:R-:W-:Y:S05]  /*12b0*/  @!P2 BRA `(.L_x_14) ;  /* 0x000000440048a947 */ /* 0x000fea0003800000 */
[----:B------:R-:W-:-:S13]  /*12c0*/  ISETP.GT.U32.AND P0, PT, R33, 0x1, PT ;  /* 0x000000012100780c */ /* 0x000fda0003f04070 */
[----:B------:R-:W-:Y:S05]  /*12d0*/  @P0 EXIT ;  /* 0x000000000000094d */ /* 0x000fea0003800000 */
.L_x_15:
[----:B------:R-:W-:-:S08]  /*12e0*/  NOP ;  /* 0x0000000000007918 */ /* 0x000fd00000000000 */
[----:B------:R-:W0:Y:S02]  /*12f0*/  USETMAXREG.TRY_ALLOC.CTAPOOL UP0, 0xe8 ;  /* 0x000000e8000079c8 */ /* 0x000e240008000600 */
[----:B0-----:R-:W-:-:S13]  /*1300*/  PLOP3.LUT P0, PT, PT, PT, UP0, 0x80, 0x0 ;  /* 0x000000000000781c */ /* 0x001fda0003f0f008 */
[----:B------:R-:W-:Y:S05]  /*1310*/  @!P0 BRA `(.L_x_15) ;  /* 0xfffffffc00f08947 */ /* 0x000fea000383ffff */
[----:B------:R-:W-:-:S13]  /*1320*/  LOP3.LUT P0, RZ, R16, 0xff, RZ, 0xc0, !PT ;  /* 0x000000ff10ff7812 */ /* 0x000fda000780c0ff */
[----:B------:R-:W-:Y:S05]  /*1330*/  @!P0 EXIT ;  /* 0x000000000000894d */ /* 0x000fea0003800000 */
[----:B------:R-:W0:Y:S01]  /*1340*/  S2UR UR6, SR_CgaCtaId ;  /* 0x00000000000679c3 */ /* 0x000e220000008800 */
[----:B------:R-:W-:Y:S01]  /*1350*/  SHF.R.S32.HI R11, RZ, 0x1f, R10 ;  /* 0x0000001fff0b7819 */ /* 0x000fe2000001140a */
[----:B------:R-:W-:Y:S01]  /*1360*/  UIADD3 UR7, UR11, -0x1, URZ ;  /* 0xffffffff0b077890 */ /* 0x000fe2000fffe03f */
[----:B------:R-:W-:Y:S01]  /*1370*/  LOP3.LUT R86, R7, 0x1, RZ, 0xfc, !PT ;  /* 0x0000000107567812 */ /* 0x000fe200078efcff */
[----:B------:R-:W-:Y:S01]  /*1380*/  UMOV UR9, 0x400 ;  /* 0x0000040000097882 */ /* 0x000fe20000000000 */
[CC--:B------:R-:W-:Y:S01]  /*1390*/  LEA.HI R15, R11.reuse, R10.reuse, RZ, 0x2 ;  /* 0x0000000a0b0f7211 */ /* 0x0c0fe200078f10ff */
[----:B------:R-:W-:Y:S01]  /*13a0*/  UISETP.LT.AND UP0, UPT, UR13, 0x1, UPT ;  /* 0x000000010d00788c */ /* 0x000fe2000bf01270 */
[----:B------:R-:W-:Y:S01]  /*13b0*/  LEA.HI R16, R11, R10, RZ, 0x5 ;  /* 0x0000000a0b107211 */ /* 0x000fe200078f28ff */
[----:B------:R-:W-:Y:S01]  /*13c0*/  USHF.L.U32 UR22, UR13, 0x1, URZ ;  /* 0x000000010d167899 */ /* 0x000fe2000800063f */
[--C-:B------:R-:W-:Y:S01]  /*13d0*/  SHF.R.S32.HI R14, RZ, 0x2, R15.reuse ;  /* 0x00000002ff0e7819 */ /* 0x100fe2000001140f */
[----:B------:R-:W-:Y:S01]  /*13e0*/  USEL UR10, UR13, 0x1, UP0 ;  /* 0x000000010d0a7887 */ /* 0x000fe20008000000 */
[----:B------:R-:W-:Y:S01]  /*13f0*/  SHF.R.S32.HI R17, RZ, 0x1f, R15 ;  /* 0x0000001fff117819 */ /* 0x000fe2000001140f */
[----:B------:R-:W-:Y:S01]  /*1400*/  UISETP.NE.AND UP0, UPT, UR7, URZ, UPT ;  /* 0x0000003f0700728c */ /* 0x000fe2000bf05270 */
[----:B------:R-:W-:Y:S01]  /*1410*/  LOP3.LUT R11, R15, 0xfffffffc, RZ, 0xc0, !PT ;  /* 0xfffffffc0f0b7812 */ /* 0x000fe200078ec0ff */
[----:B------:R-:W-:Y:S01]  /*1420*/  UIADD3 UR10, -UR10, UR13, URZ ;  /* 0x0000000d0a0a7290 */ /* 0x000fe2000fffe13f */
[----:B------:R-:W-:Y:S01]  /*1430*/  LEA.HI R17, R17, R14, RZ, 0x3 ;  /* 0x0000000e11117211 */ /* 0x000fe200078f18ff */
[----:B------:R-:W-:-:S02]  /*1440*/  USEL UR16, URZ, 0x1, UP0 ;  /* 0x000000013f107887 */ /* 0x000fc40008000000 */
[----:B------:R-:W-:Y:S01]  /*1450*/  IMAD.IADD R18, R10, 0x1, -R11 ;  /* 0x000000010a127824 */ /* 0x000fe200078e0a0b */
[----:B------:R-:W-:-:S03]  /*1460*/  LOP3.LUT R17, R17, 0xfffffff8, RZ, 0xc0, !PT ;  /* 0xfffffff811117812 */ /* 0x000fc600078ec0ff */
[----:B------:R-:W-:Y:S01]  /*1470*/  IMAD.U32 R87, RZ, RZ, UR16 ;  /* 0x00000010ff577e24 */ /* 0x000fe2000f8e00ff */
[----:B0-----:R-:W-:Y:S01]  /*1480*/  ULEA UR9, UR6, UR9, 0x18 ;  /* 0x0000000906097291 */ /* 0x001fe2000f8ec03f */
[----:B------:R-:W-:Y:S01]  /*1490*/  IMAD.IADD R14, R14, 0x1, -R17 ;  /* 0x000000010e0e7824 */ /* 0x000fe200078e0a11 */
[----:B------:R-:W-:Y:S01]  /*14a0*/  USHF.L.U32 UR6, UR7, 0x3, URZ ;  /* 0x0000000307067899 */ /* 0x000fe2000800063f */
[----:B------:R-:W-:Y:S01]  /*14b0*/  SHF.R.S32.HI R17, RZ, 0x5, R16 ;  /* 0x00000005ff117819 */ /* 0x000fe20000011410 */
[----:B------:R-:W-:Y:S02]  /*14c0*/  UIADD3 UR7, UR9, 0x200, URZ ;  /* 0x0000020009077890 */ /* 0x000fe4000fffe03f */
[----:B------:R-:W-:Y:S01]  /*14d0*/  ULOP3.LUT UR6, UR6, 0x8, URZ, 0xc0, !UPT ;  /* 0x0000000806067892 */ /* 0x000fe2000f8ec03f */
[--C-:B------:R-:W-:Y:S01]  /*14e0*/  SHF.R.S32.HI R15, RZ, 0x1f, R14.reuse ;  /* 0x0000001fff0f7819 */ /* 0x100fe2000001140e */
[----:B------:R-:W-:Y:S01]  /*14f0*/  UIADD3 UR8, UR9, 0x1c200, URZ ;  /* 0x0001c20009087890 */ /* 0x000fe2000fffe03f */
[----:B------:R-:W-:Y:S01]  /*1500*/  IMAD R19, R17, -0x10, -R14 ;  /* 0xfffffff011137824 */ /* 0x000fe200078e0a0e */
[----:B------:R-:W-:-:S02]  /*1510*/  USHF.R.U32.HI UR7, URZ, 0x4, UR7 ;  /* 0x000000043f077899 */ /* 0x000fc40008011607 */
[----:B------:R-:W-:Y:S01]  /*1520*/  USHF.R.U32.HI UR8, URZ, 0x4, UR8 ;  /* 0x000000043f087899 */ /* 0x000fe20008011608 */
[----:B------:R-:W-:Y:S01]  /*1530*/  IMAD.WIDE R10, R17, 0x10, R14 ;  /* 0x00000010110a7825 */ /* 0x000fe200078e020e */
[----:B------:R-:W-:Y:S02]  /*1540*/  ULOP3.LUT UR24, UR6, 0x8, URZ, 0x3c, !UPT ;  /* 0x0000000806187892 */ /* 0x000fe4000f8e3c3f */
[----:B------:R-:W-:Y:S02]  /*1550*/  ULOP3.LUT UR12, UR6, 0x18, URZ, 0x3c, !UPT ;  /* 0x00000018060c7892 */ /* 0x000fe4000f8e3c3f */
[----:B------:R-:W-:Y:S01]  /*1560*/  UIADD3 UR23, UR9, 0xf0, URZ ;  /* 0x000000f009177890 */ /* 0x000fe2000fffe03f */
[----:B------:R-:W-:Y:S01]  /*1570*/  ULDC UR6, c[0x0][0x284] ;  /* 0x0000a10000067ab9 */ /* 0x000fe20000000800 */
[----:B------:R-:W-:Y:S01]  /*1580*/  ULOP3.LUT UR7, UR7, 0x3fff, URZ, 0xc0, !UPT ;  /* 0x00003fff07077892 */ /* 0x000fe2000f8ec03f */
[----:B------:R-:W-:Y:S01]  /*1590*/  VIADD R19, R19, UR6 ;  /* 0x0000000613137c36 */ /* 0x000fe20008000000 */
[----:B------:R-:W-:-:S02]  /*15a0*/  ULOP3.LUT UR8, UR8, 0x3fff, URZ, 0xc0, !UPT ;  /* 0x00003fff08087892 */ /* 0x000fc4000f8ec03f */
[----:B------:R-:W-:Y:S02]  /*15b0*/  ULEA UR11, UR11, UR23, 0x3 ;  /* 0x000000170b0b7291 */ /* 0x000fe4000f8e183f */
[----:B------:R-:W-:Y:S02]  /*15c0*/  ULOP3.LUT UR14, UR7, 0x10000, URZ, 0xfc, !UPT ;  /* 0x00010000070e7892 */ /* 0x000fe4000f8efc3f */
[----:B------:R-:W-:-:S12]  /*15d0*/  ULOP3.LUT UR15, UR8, 0x10000, URZ, 0xfc, !UPT ;  /* 0x00010000080f7892 */ /* 0x000fd8000f8efc3f */
.L_x_106:
[----:B------:R-:W-:Y:S01]  /*15e0*/  SHF.L.U32 R14, R87, 0x1f, RZ ;  /* 0x0000001f570e7819 */ /* 0x000fe200000006ff */
[----:B------:R-:W0:Y:S01]  /*15f0*/  LDC R15, c[0x0][0x28c] ;  /* 0x0000a300ff0f7b82 */ /* 0x000e220000000800 */
[----:B------:R-:W-:Y:S01]  /*1600*/  UMOV UR6, URZ ;  /* 0x0000003f00067c82 */ /* 0x000fe20008000000 */
[----:B------:R-:W-:Y:S01]  /*1610*/  UMOV UR25, UR5 ;  /* 0x0000000500197c82 */ /* 0x000fe20008000000 */
[----:B-1----:R-:W1:Y:S01]  /*1620*/  SYNCS.PHASECHK.TRANS64.TRYWAIT P0, [UR11+-0x8], R14 ;  /* 0xfffff80eff0075a7 */ /* 0x002e62000800014b */
[----:B0-----:R-:W-:Y:S01]  /*1630*/  ISETP.GE.AND P1, PT, R15, 0x1, PT ;  /* 0x000000010f00780c */ /* 0x001fe20003f26270 */
[----:B-1234-:R-:W-:-:S12]  /*1640*/  @!P0 BRA `(.L_x_16) ;  /* 0x0000005400ac8947 */ /* 0x01efd80003800000 */
.L_x_138:
[----:B------:R-:W-:Y:S01]  /*1650*/  UMOV UR7, URZ ;  /* 0x0000003f00077c82 */ /* 0x000fe20008000000 */
[----:B------:R-:W-:Y:S01]  /*1660*/  UMOV UR8, URZ ;  /* 0x0000003f00087c82 */ /* 0x000fe20008000000 */
[----:B------:R-:W-:Y:S02]  /*1670*/  CS2R R22, SRZ ;  /* 0x0000000000167805 */ /* 0x000fe4000001ff00 */
[----:B------:R-:W-:Y:S02]  /*1680*/  CS2R R56, SRZ ;  /* 0x0000000000387805 */ /* 0x000fe4000001ff00 */
[----:B------:R-:W-:Y:S02]  /*1690*/  CS2R R58, SRZ ;  /* 0x00000000003a7805 */ /* 0x000fe4000001ff00 */
[----:B------:R-:W-:Y:S02]  /*16a0*/  CS2R R60, SRZ ;  /* 0x00000000003c7805 */ /* 0x000fe4000001ff00 */
[----:B------:R-:W-:-:S02]  /*16b0*/  CS2R R62, SRZ ;  /* 0x00000000003e7805 */ /* 0x000fc4000001ff00 */
[----:B------:R-:W-:Y:S02]  /*16c0*/  CS2R R64, SRZ ;  /* 0x0000000000407805 */ /* 0x000fe4000001ff00 */
        /* <DEDUP_REMOVED lines=9> */
[----:B------:R-:W-:Y:S01]  /*1760*/  CS2R R84, SRZ ;  /* 0x0000000000547805 */ /* 0x000fe2000001ff00 */
[----:B------:R-:W-:Y:S01]  /*1770*/  IMAD.U32 R17, RZ, RZ, UR4 ;  /* 0x00000004ff117e24 */ /* 0x000fe2000f8e00ff */
        /* <DEDUP_REMOVED lines=15> */
[----:B------:R-:W-:Y:S01]  /*1870*/  CS2R R54, SRZ ;  /* 0x0000000000367805 */ /* 0x000fe2000001ff00 */
[----:B------:R-:W-:Y:S06]  /*1880*/  @!P1 BRA `(.L_x_17) ;  /* 0x0000000400889947 */ /* 0x000fec0003800000 */
[----:B------:R-:W-:-:S13]  /*1890*/  ISETP.NE.AND P1, PT, R86, 0x3, PT ;  /* 0x000000035600780c */ /* 0x000fda0003f25270 */
[----:B------:R-:W-:Y:S05]  /*18a0*/  @!P1 BRA `(.L_x_18) ;  /* 0x0000000000049947 */ /* 0x000fea0003800000 */
[----:B------:R-:W-:Y:S01]  /*18b0*/  BPT.TRAP 0x1 ;  /* 0x000000040000795c */ /* 0x000fe20000300000 */
.L_x_18:
[----:B------:R-:W-:Y:S01]  /*18c0*/  ULEA UR6, UR5, UR9, 0x3 ;  /* 0x0000000905067291 */ /* 0x000fe2000f8e183f */
[----:B0-----:R-:W-:-:S05]  /*18d0*/  IMAD.U32 R14, RZ, RZ, UR4 ;  /* 0x00000004ff0e7e24 */ /* 0x001fca000f8e00ff */
[----:B------:R-:W-:-:S04]  /*18e0*/  SHF.L.U32 R14, R14, 0x1f, RZ ;  /* 0x0000001f0e0e7819 */ /* 0x000fc800000006ff */
[----:B------:R0:W1:Y:S01]  /*18f0*/  SYNCS.PHASECHK.TRANS64.TRYWAIT P0, [UR6], R14 ;  /* 0x0000000eff0075a7 */ /* 0x0000620008000146 */
[----:B------:R-:W-:Y:S05]  /*1900*/  @!P1 BRA `(.L_x_19) ;  /* 0x0000000000049947 */ /* 0x000fea0003800000 */
[----:B------:R-:W-:Y:S01]  /*1910*/  BPT.TRAP 0x1 ;  /* 0x000000040000795c */ /* 0x000fe20000300000 */
.L_x_19:
[----:B-1----:R-:W-:Y:S05]  /*1920*/  @P0 BRA `(.L_x_20) ;  /* 0x0000000000080947 */ /* 0x002fea0003800000 */
[----:B------:R-:W1:Y:S02]  /*1930*/  SYNCS.PHASECHK.TRANS64.TRYWAIT P0, [UR6], R14 ;  /* 0x0000000eff0075a7 */ /* 0x000e640008000146 */
[----:B-1----:R-:W-:Y:S05]  /*1940*/  @!P0 BRA `(.L_x_21) ;  /* 0x0000005400048947 */ /* 0x002fea0003800000 */
.L_x_20:
[----:B------:R-:W-:Y:S01]  /*1950*/  ULEA UR6, UR5, UR14, 0x9 ;  /* 0x0000000e05067291 */ /* 0x000fe2000f8e483f */
[----:B------:R-:W-:Y:S01]  /*1960*/  WARPGROUP.ARRIVE ;  /* 0x00000000000079c5 */ /* 0x000fe20000000000 */
[----:B------:R-:W-:Y:S01]  /*1970*/  ULEA UR7, UR5, UR15, 0x9 ;  /* 0x0000000f05077291 */ /* 0x000fe2000f8e483f */
[----:B------:R-:W-:Y:S01]  /*1980*/  CS2R R22, SRZ ;  /* 0x0000000000167805 */ /* 0x000fe2000001ff00 */
[----:B------:R-:W-:Y:S01]  /*1990*/  UMOV UR17, 0x40000040 ;  /* 0x4000004000117882 */ /* 0x000fe20000000000 */
[----:B------:R-:W-:Y:S01]  /*19a0*/  UMOV UR19, 0x40000040 ;  /* 0x4000004000137882 */ /* 0x000fe20000000000 */
[----:B------:R-:W-:Y:S01]  /*19b0*/  CS2R R56, SRZ ;  /* 0x0000000000387805 */ /* 0x000fe2000001ff00 */
[----:B------:R-:W-:Y:S01]  /*19c0*/  UMOV UR16, UR6 ;  /* 0x0000000600107c82 */ /* 0x000fe20008000000 */
[----:B------:R-:W-:Y:S01]  /*19d0*/  CS2R R58, SRZ ;  /* 0x00000000003a7805 */ /* 0x000fe2000001ff00 */
[----:B------:R-:W-:Y:S01]  /*19e0*/  UMOV UR18, UR7 ;  /* 0x0000000700127c82 */ /* 0x000fe20008000000 */
[----:B------:R-:W-:Y:S01]  /*19f0*/  CS2R R60, SRZ ;  /* 0x00000000003c7805 */ /* 0x000fe2000001ff00 */
[----:B------:R-:W-:Y:S01]  /*1a00*/  QGMMA.64x64x32.F32.E5M2.E5M2 R24, gdesc[UR16], RZ, !UPT ;  /* 0x00e00000101879f3 */ /* 0x000fe2000c7038ff */
[----:B------:R-:W-:Y:S01]  /*1a10*/  UIADD3 UR16, UR6, 0x2, URZ ;  /* 0x0000000206107890 */ /* 0x000fe2000fffe03f */
[----:B------:R-:W-:Y:S01]  /*1a20*/  CS2R R62, SRZ ;  /* 0x00000000003e7805 */ /* 0x000fe2000001ff00 */
[----:B------:R-:W-:Y:S01]  /*1a30*/  UIADD3 UR18, UR7, 0x2, URZ ;  /* 0x0000000207127890 */ /* 0x000fe2000fffe03f */
[----:B------:R-:W-:Y:S01]  /*1a40*/  CS2R R64, SRZ ;  /* 0x0000000000407805 */ /* 0x000fe2000001ff00 */
[----:B------:R-:W-:Y:S01]  /*1a50*/  UMOV UR17, 0x40000040 ;  /* 0x4000004000117882 */ /* 0x000fe20000000000 */
[----:B------:R-:W-:Y:S01]  /*1a60*/  UMOV UR19, 0x40000040 ;  /* 0x4000004000137882 */ /* 0x000fe20000000000 */
        /* <DEDUP_REMOVED lines=10> */
[----:B------:R-:W-:Y:S01]  /*1b10*/  QGMMA.64x64x32.F32.E5M2.E5M2 R24, gdesc[UR16], R24 ;  /* 0x00e00000101879f3 */ /* 0x000fe20008703818 */
[----:B------:R-:W-:Y:S02]  /*1b20*/  UIADD3 UR16, UR6, 0x4, URZ ;  /* 0x0000000406107890 */ /* 0x000fe4000fffe03f */
[----:B------:R-:W-:Y:S01]  /*1b30*/  UIADD3 UR18, UR7, 0x4, URZ ;  /* 0x0000000407127890 */ /* 0x000fe2000fffe03f */
[----:B------:R-:W-:Y:S01]  /*1b40*/  UMOV UR17, 0x40000040 ;  /* 0x4000004000117882 */ /* 0x000fe20000000000 */
[----:B------:R-:W-:-:S07]  /*1b50*/  UMOV UR19, 0x40000040 ;  /* 0x4000004000137882 */ /* 0x000fce0000000000 */
[----:B------:R-:W-:Y:S01]  /*1b60*/  QGMMA.64x64x32.F32.E5M2.E5M2 R24, gdesc[UR16], R24 ;  /* 0x00e00000101879f3 */ /* 0x000fe20008703818 */
[----:B------:R-:W-:Y:S02]  /*1b70*/  UIADD3 UR18, UR7, 0x6, URZ ;  /* 0x0000000607127890 */ /* 0x000fe4000fffe03f */
[----:B------:R-:W-:Y:S01]  /*1b80*/  UIADD3 UR16, UR6, 0x6, URZ ;  /* 0x0000000606107890 */ /* 0x000fe2000fffe03f */
[----:B------:R-:W-:Y:S01]  /*1b90*/  ULDC UR7, c[0x0][0x50c] ;  /* 0x0001430000077ab9 */ /* 0x000fe20000000800 */
[----:B------:R-:W-:Y:S01]  /*1ba0*/  UMOV UR17, 0x40000040 ;  /* 0x4000004000117882 */ /* 0x000fe20000000000 */
[----:B------:R-:W-:Y:S01]  /*1bb0*/  UISETP.NE.AND UP0, UPT, UR7, 0x4, UPT ;  /* 0x000000040700788c */ /* 0x000fe2000bf05270 */
[----:B------:R-:W-:Y:S01]  /*1bc0*/  UMOV UR19, 0x40000040 ;  /* 0x4000004000137882 */ /* 0x000fe20000000000 */
[----:B------:R-:W-:Y:S02]  /*1bd0*/  UMOV UR6, 0x4 ;  /* 0x0000000400067882 */ /* 0x000fe40000000000 */
[----:B------:R-:W-:-:S06]  /*1be0*/  USEL UR7, URZ, 0x1, UP0 ;  /* 0x000000013f077887 */ /* 0x000fcc0008000000 */
[----:B------:R-:W-:Y:S01]  /*1bf0*/  ISETP.NE.AND P0, PT, RZ, UR7, PT ;  /* 0x00000007ff007c0c */ /* 0x000fe2000bf05270 */
[----:B------:R-:W-:-:S12]  /*1c00*/  QGMMA.64x64x32.F32.E5M2.E5M2 R24, gdesc[UR16], R24, gsb0 ;  /* 0x00e00000101879f3 */ /* 0x000fd80008003818 */
[----:B------:R-:W-:Y:S05]  /*1c10*/  @!P0 BRA `(.L_x_22) ;  /* 0x0000000000888947 */ /* 0x000fea0003800000 */
[----:B------:R-:W-:Y:S02]  /*1c20*/  WARPGROUP.DEPBAR.LE gsb0, 0x0 ;  /* 0x00008000000079c5 */ /* 0x000fe40000010000 */
[----:B------:R-:W-:-:S01]  /*1c30*/  FADD R85, RZ, R24 ;  /* 0x00000018ff557221 */ /* 0x000fc20000000000 */
[----:B------:R-:W-:Y:S01]  /*1c40*/  FADD R84, RZ, R25 ;  /* 0x00000019ff547221 */ /* 0x000fe20000000000 */
        /* <DEDUP_REMOVED lines=30> */
[----:B------:R-:W-:-:S06]  /*1e30*/  UMOV UR6, URZ ;  /* 0x0000003f00067c82 */ /* 0x000fcc0008000000 */
.L_x_22:
[----:B------:R-:W-:-:S04]  /*1e40*/  UIADD3 UR25, UR5, 0x1, URZ ;  /* 0x0000000105197890 */ /* 0x000fc8000fffe03f */
[----:B------:R-:W-:-:S04]  /*1e50*/  UISETP.NE.AND UP0, UPT, UR25, 0xe, UPT ;  /* 0x0000000e1900788c */ /* 0x000fc8000bf05270 */
[----:B------:R-:W-:Y:S02]  /*1e60*/  USEL UR8, URZ, 0x1, UP0 ;  /* 0x000000013f087887 */ /* 0x000fe40008000000 */
[----:B------:R-:W-:Y:S02]  /*1e70*/  USEL UR25, UR25, URZ, UP0 ;  /* 0x0000003f19197287 */ /* 0x000fe40008000000 */
[----:B------:R-:W-:-:S06]  /*1e80*/  ULOP3.LUT UR8, UR4, UR8, URZ, 0x3c, !UPT ;  /* 0x0000000804087292 */ /* 0x000fcc000f8e3c3f */
[----:B------:R-:W-:Y:S01]  /*1e90*/  IMAD.U32 R17, RZ, RZ, UR8 ;  /* 0x00000008ff117e24 */ /* 0x000fe2000f8e00ff */
[----:B------:R-:W-:-:S06]  /*1ea0*/  UMOV UR8, 0x1 ;  /* 0x0000000100087882 */ /* 0x000fcc0000000000 */
.L_x_17:
[----:B------:R-:W-:-:S06]  /*1eb0*/  UISETP.GE.AND UP0, UPT, UR10, 0x1, UPT ;  /* 0x000000010a00788c */ /* 0x000fcc000bf06270 */
[----:B------:R-:W-:-:S13]  /*1ec0*/  PLOP3.LUT P0, PT, PT, PT, UP0, 0x80, 0x0 ;  /* 0x000000000000781c */ /* 0x000fda0003f0f008 */
[----:B------:R-:W-:Y:S05]  /*1ed0*/  @!P0 BRA `(.L_x_23) ;  /* 0x0000000400948947 */ /* 0x000fea0003800000 */
[----:B01----:R-:W-:Y:S01]  /*1ee0*/  IMAD.U32 R14, RZ, RZ, UR10 ;  /* 0x0000000aff0e7e24 */ /* 0x003fe2000f8e00ff */
[----:B------:R-:W-:Y:S01]  /*1ef0*/  UMOV UR26, UR5 ;  /* 0x00000005001a7c82 */ /* 0x000fe20008000000 */
[----:B------:R-:W-:-:S05]  /*1f00*/  ULDC UR27, c[0x0][0x50c] ;  /* 0x00014300001b7ab9 */ /* 0x000fca0000000800 */
.L_x_31:
[----:B------:R-:W-:-:S13]  /*1f10*/  ISETP.NE.AND P1, PT, R86, 0x3, PT ;  /* 0x000000035600780c */ /* 0x000fda0003f25270 */
[----:B01----:R-:W-:Y:S05]  /*1f20*/  @!P1 BRA `(.L_x_24) ;  /* 0x0000000000049947 */ /* 0x003fea0003800000 */
[----:B------:R-:W-:Y:S01]  /*1f30*/  BPT.TRAP 0x1 ;  /* 0x000000040000795c */ /* 0x000fe20000300000 */
.L_x_24:
[----:B------:R-:W-:Y:S01]  /*1f40*/  ULEA UR16, UR25, UR9, 0x3 ;  /* 0x0000000919107291 */ /* 0x000fe2000f8e183f */
[----:B------:R-:W-:-:S08]  /*1f50*/  SHF.L.U32 R15, R17, 0x1f, RZ ;  /* 0x0000001f110f7819 */ /* 0x000fd000000006ff */
[----:B------:R0:W1:Y:S01]  /*1f60*/  SYNCS.PHASECHK.TRANS64.TRYWAIT P0, [UR16], R15 ;  /* 0x0000000fff0075a7 */ /* 0x0000620008000150 */
[----:B------:R-:W-:Y:S05]  /*1f70*/  @!P1 BRA `(.L_x_25) ;  /* 0x0000000000049947 */ /* 0x000fea0003800000 */
[----:B------:R-:W-:Y:S01]  /*1f80*/  BPT.TRAP 0x1 ;  /* 0x000000040000795c */ /* 0x000fe20000300000 */
.L_x_25:
[----:B-1----:R-:W-:Y:S05]  /*1f90*/  @P0 BRA `(.L_x_26) ;  /* 0x0000000000080947 */ /* 0x002fea0003800000 */
[----:B------:R-:W1:Y:S02]  /*1fa0*/  SYNCS.PHASECHK.TRANS64.TRYWAIT P0, [UR16], R15 ;  /* 0x0000000fff0075a7 */ /* 0x000e640008000150 */
[----:B-1----:R-:W-:Y:S05]  /*1fb0*/  @!P0 BRA `(.L_x_27) ;  /* 0x0000004c00808947 */ /* 0x002fea0003800000 */
.L_x_26:
[----:B------:R-:W-:Y:S01]  /*1fc0*/  UISETP.NE.AND UP0, UPT, UR7, URZ, UPT ;  /* 0x0000003f0700728c */ /* 0x000fe2000bf05270 */
[----:B------:R-:W-:Y:S01]  /*1fd0*/  WARPGROUP.ARRIVE ;  /* 0x00000000000079c5 */ /* 0x000fe20000000000 */
[----:B------:R-:W-:Y:S02]  /*1fe0*/  ULEA UR7, UR25, UR14, 0x9 ;  /* 0x0000000e19077291 */ /* 0x000fe4000f8e483f */
[----:B------:R-:W-:Y:S01]  /*1ff0*/  USEL UR8, UR8, URZ, !UP0 ;  /* 0x0000003f08087287 */ /* 0x000fe2000c000000 */
[----:B------:R-:W-:Y:S01]  /*2000*/  UMOV UR17, 0x40000040 ;  /* 0x4000004000117882 */ /* 0x000fe20000000000 */
[----:B------:R-:W-:Y:S02]  /*2010*/  UMOV UR19, 0x40000040 ;  /* 0x4000004000137882 */ /* 0x000fe40000000000 */
[----:B------:R-:W-:Y:S02]  /*2020*/  UISETP.NE.U32.AND UP0, UPT, UR8, URZ, UPT ;  /* 0x0000003f0800728c */ /* 0x000fe4000bf05070 */
[----:B------:R-:W-:Y:S01]  /*2030*/  ULEA UR8, UR25, UR15, 0x9 ;  /* 0x0000000f19087291 */ /* 0x000fe2000f8e483f */
[----:B------:R-:W-:Y:S01]  /*2040*/  UMOV UR16, UR7 ;  /* 0x0000000700107c82 */ /* 0x000fe20008000000 */
[----:B------:R-:W-:-:S05]  /*2050*/  UIADD3 UR6, UR6, 0x4, URZ ;  /* 0x0000000406067890 */ /* 0x000fca000fffe03f */
[----:B------:R-:W-:Y:S02]  /*2060*/  UMOV UR18, UR8 ;  /* 0x0000000800127c82 */ /* 0x000fe40008000000 */
[----:B------:R-:W-:Y:S01]  /*2070*/  QGMMA.64x64x32.F32.E5M2.E5M2 R24, gdesc[UR16], R24, UP0 ;  /* 0x00e00000101879f3 */ /* 0x000fe2000bf03818 */
[----:B------:R-:W-:Y:S02]  /*2080*/  UIADD3 UR16, UR7, 0x2, URZ ;  /* 0x0000000207107890 */ /* 0x000fe4000fffe03f */
[----:B------:R-:W-:Y:S01]  /*2090*/  UIADD3 UR18, UR8, 0x2, URZ ;  /* 0x0000000208127890 */ /* 0x000fe2000fffe03f */
[----:B------:R-:W-:Y:S01]  /*20a0*/  UMOV UR17, 0x40000040 ;  /* 0x4000004000117882 */ /* 0x000fe20000000000 */
[----:B------:R-:W-:Y:S01]  /*20b0*/  UMOV UR19, 0x40000040 ;  /* 0x4000004000137882 */ /* 0x000fe20000000000 */
[----:B------:R-:W-:-:S06]  /*20c0*/  UISETP.NE.AND UP0, UPT, UR6, UR27, UPT ;  /* 0x0000001b0600728c */ /* 0x000fcc000bf05270 */
        /* <DEDUP_REMOVED lines=8> */
[----:B------:R-:W-:Y:S01]  /*2150*/  UMOV UR17, 0x40000040 ;  /* 0x4000004000117882 */ /* 0x000fe20000000000 */
[----:B------:R-:W-:Y:S01]  /*2160*/  UMOV UR19, 0x40000040 ;  /* 0x4000004000137882 */ /* 0x000fe20000000000 */
[----:B------:R-:W-:-:S06]  /*2170*/  USEL UR7, URZ, 0x1, UP0 ;  /* 0x000000013f077887 */ /* 0x000fcc0008000000 */
[----:B------:R-:W-:Y:S01]  /*2180*/  ISETP.NE.AND P0, PT, RZ, UR7, PT ;  /* 0x00000007ff007c0c */ /* 0x000fe2000bf05270 */
[----:B------:R-:W-:Y:S03]  /*2190*/  QGMMA.64x64x32.F32.E5M2.E5M2 R24, gdesc[UR16], R24, gsb0 ;  /* 0x00e00000101879f3 */ /* 0x000fe60008003818 */
[----:B------:R-:W-:-:S09]  /*21a0*/  WARPGROUP.DEPBAR.LE gsb0, 0x1 ;  /* 0x00008000000079c5 */ /* 0x000fd20000010100 */
[----:B------:R-:W-:Y:S05]  /*21b0*/  @!P0 BRA `(.L_x_28) ;  /* 0x0000000000888947 */ /* 0x000fea0003800000 */
[----:B------:R-:W-:Y:S02]  /*21c0*/  WARPGROUP.DEPBAR.LE gsb0, 0x0 ;  /* 0x00008000000079c5 */ /* 0x000fe40000010000 */
[----:B------:R-:W-:-:S01]  /*21d0*/  FADD R85, R24, R85 ;  /* 0x0000005518557221 */ /* 0x000fc20000000000 */
[----:B------:R-:W-:Y:S01]  /*21e0*/  FADD R84, R25, R84 ;  /* 0x0000005419547221 */ /* 0x000fe20000000000 */
        /* <DEDUP_REMOVED lines=30> */
[----:B------:R-:W-:-:S06]  /*23d0*/  UMOV UR6, URZ ;  /* 0x0000003f00067c82 */ /* 0x000fcc0008000000 */
.L_x_28:
[----:B------:R-:W-:Y:S05]  /*23e0*/  @!P1 BRA `(.L_x_29) ;  /* 0x0000000000049947 */ /* 0x000fea0003800000 */
[----:B------:R-:W-:Y:S01]  /*23f0*/  BPT.TRAP 0x1 ;  /* 0x000000040000795c */ /* 0x000fe20000300000 */
.L_x_29:
[----:B------:R-:W-:Y:S01]  /*2400*/  ULEA UR8, UR26, UR9, 0x3 ;  /* 0x000000091a087291 */ /* 0x000fe2000f8e183f */
[----:B------:R-:W-:-:S03]  /*2410*/  ISETP.GT.U32.AND P0, PT, R7, 0x1, PT ;  /* 0x000000010700780c */ /* 0x000fc60003f04070 */
[----:B------:R-:W-:-:S04]  /*2420*/  UIADD3 UR8, UR8, 0x70, URZ ;  /* 0x0000007008087890 */ /* 0x000fc8000fffe03f */
[----:B------:R-:W-:-:S09]  /*2430*/  UPRMT UR8, URZ, 0x654, UR8 ;  /* 0x000006543f087896 */ /* 0x000fd20008000008 */
[----:B------:R-:W-:Y:S01]  /*2440*/  SYNCS.ARRIVE.TRANS64.RED.A1T0 RZ, [UR8], RZ ;  /* 0x000000ffffff79a7 */ /* 0x000fe20008100408 */
[----:B------:R-:W-:Y:S05]  /*2450*/  @P0 BRA `(.L_x_30) ;  /* 0x0000000000040947 */ /* 0x000fea0003800000 */
[----:B------:R-:W-:Y:S01]  /*2460*/  BPT.TRAP 0x1 ;  /* 0x000000040000795c */ /* 0x000fe20000300000 */
.L_x_30:
[----:B------:R-:W-:Y:S01]  /*2470*/  UIADD3 UR25, UR25, 0x1, URZ ;  /* 0x0000000119197890 */ /* 0x000fe2000fffe03f */
[C---:B------:R-:W-:Y:S01]  /*2480*/  ISETP.GT.AND P0, PT, R14.reuse, 0x1, PT ;  /* 0x000000010e00780c */ /* 0x040fe20003f04270 */
[----:B------:R-:W-:Y:S01]  /*2490*/  UIADD3 UR26, UR26, 0x1, URZ ;  /* 0x000000011a1a7890 */ /* 0x000fe2000fffe03f */
[----:B------:R-:W-:Y:S01]  /*24a0*/  VIADD R14, R14, 0xffffffff ;  /* 0xffffffff0e0e7836 */ /* 0x000fe20000000000 */
[----:B------:R-:W-:Y:S02]  /*24b0*/  UISETP.NE.AND UP0, UPT, UR25, 0xe, UPT ;  /* 0x0000000e1900788c */ /* 0x000fe4000bf05270 */
[----:B------:R-:W-:Y:S02]  /*24c0*/  UISETP.NE.AND UP1, UPT, UR26, 0xe, UPT ;  /* 0x0000000e1a00788c */ /* 0x000fe4000bf25270 */
[----:B------:R-:W-:Y:S02]  /*24d0*/  USEL UR8, URZ, 0x1, UP0 ;  /* 0x000000013f087887 */ /* 0x000fe40008000000 */
[----:B------:R-:W-:-:S02]  /*24e0*/  USEL UR25, UR25, URZ, UP0 ;  /* 0x0000003f19197287 */ /* 0x000fc40008000000 */
[----:B------:R-:W-:Y:S02]  /*24f0*/  USEL UR26, UR26, URZ, UP1 ;  /* 0x0000003f1a1a7287 */ /* 0x000fe40008800000 */
[----:B------:R-:W-:Y:S01]  /*2500*/  LOP3.LUT R17, R17, UR8, RZ, 0x3c, !PT ;  /* 0x0000000811117c12 */ /* 0x000fe2000f8e3cff */
[----:B------:R-:W-:Y:S01]  /*2510*/  UMOV UR8, 0x1 ;  /* 0x0000000100087882 */ /* 0x000fe20000000000 */
[----:B------:R-:W-:Y:S08]  /*2520*/  @P0 BRA `(.L_x_31) ;  /* 0xfffffff800780947 */ /* 0x000ff0000383ffff */
.L_x_23:
[----:B------:R-:W-:Y:S01]  /*2530*/  UISETP.NE.AND UP0, UPT, UR6, URZ, UPT ;  /* 0x0000003f0600728c */ /* 0x000fe2000bf05270 */
[----:B01----:R-:W0:Y:S01]  /*2540*/  LDC R14, c[0x0][0x28c] ;  /* 0x0000a300ff0e7b82 */ /* 0x003e220000000800 */
[----:B------:R-:W-:Y:S02]  /*2550*/  IMAD.U32 R15, RZ, RZ, UR24 ;  /* 0x00000018ff0f7e24 */ /* 0x000fe4000f8e00ff */
[----:B------:R-:W-:-:S06]  /*2560*/  USEL UR6, URZ, 0x1, !UP0 ;  /* 0x000000013f067887 */ /* 0x000fcc000c000000 */
[----:B------:R-:W-:-:S13]  /*2570*/  ISETP.NE.AND P0, PT, RZ, UR6, PT ;  /* 0x00000006ff007c0c */ /* 0x000fda000bf05270 */
[----:B------:R-:W-:Y:S05]  /*2580*/  @!P0 BRA `(.L_x_32) ;  /* 0x0000000000848947 */ /* 0x000fea0003800000 */
[----:B------:R-:W-:Y:S02]  /*2590*/  WARPGROUP.DEPBAR.LE gsb0, 0x0 ;  /* 0x00008000000079c5 */ /* 0x000fe40000010000 */
[----:B------:R-:W-:Y:S01]  /*25a0*/  FADD R85, R24, R85 ;  /* 0x0000005518557221 */ /* 0x000fe20000000000 */
        /* <DEDUP_REMOVED lines=30> */
[----:B------:R-:W-:-:S07]  /*2790*/  FADD R22, R22, R55 ;  /* 0x0000003716167221 */ /* 0x000fce0000000000 */
.L_x_32:
[----:B0-----:R-:W-:Y:S01]  /*27a0*/  ISETP.GE.AND P0, PT, R14, 0x1, PT ;  /* 0x000000010e00780c */ /* 0x001fe20003f06270 */
[----:B------:R0:W-:Y:S01]  /*27b0*/  SYNCS.ARRIVE.TRANS64.A1T0 RZ, [R15+UR23], RZ ;  /* 0x000000ff0fff79a7 */ /* 0x0001e20008100017 */
[----:B------:R-:W-:-:S11]  /*27c0*/  WARPGROUP.DEPBAR.LE gsb0, 0x0 ;  /* 0x00008000000079c5 */ /* 0x000fd60000010000 */
[----:B------:R-:W-:Y:S05]  /*27d0*/  @!P0 BRA `(.L_x_33) ;  /* 0x00000000003c8947 */ /* 0x000fea0003800000 */
[----:B------:R-:W-:-:S13]  /*27e0*/  ISETP.NE.AND P0, PT, R86, 0x3, PT ;  /* 0x000000035600780c */ /* 0x000fda0003f05270 */
[----:B------:R-:W-:Y:S05]  /*27f0*/  @!P0 BRA `(.L_x_34) ;  /* 0x0000000000048947 */ /* 0x000fea0003800000 */
[----:B------:R-:W-:Y:S01]  /*2800*/  BPT.TRAP 0x1 ;  /* 0x000000040000795c */ /* 0x000fe20000300000 */
.L_x_34:
[----:B------:R-:W-:Y:S01]  /*2810*/  UIADD3 UR8, UR10, UR5, URZ ;  /* 0x000000050a087290 */ /* 0x000fe2000fffe03f */
[----:B------:R-:W-:-:S03]  /*2820*/  ISETP.GT.U32.AND P0, PT, R7, 0x1, PT ;  /* 0x000000010700780c */ /* 0x000fc60003f04070 */
[----:B------:R-:W-:-:S04]  /*2830*/  USHF.R.U32.HI UR6, URZ, 0x1, UR8 ;  /* 0x000000013f067899 */ /* 0x000fc80008011608 */
[----:B------:R-:W-:-:S04]  /*2840*/  UIMAD.WIDE.U32 UR6, UR6, -0x6db6db6d, URZ ;  /* 0x92492493060678a5 */ /* 0x000fc8000f8e003f */
[----:B------:R-:W-:-:S04]  /*2850*/  USHF.R.U32.HI UR6, URZ, 0x2, UR7 ;  /* 0x000000023f067899 */ /* 0x000fc80008011607 */
[----:B------:R-:W-:-:S04]  /*2860*/  UIMAD UR8, UR6, -0xe, UR8 ;  /* 0xfffffff2060878a4 */ /* 0x000fc8000f8e0208 */
[----:B------:R-:W-:-:S04]  /*2870*/  ULEA UR8, UR8, UR9, 0x3 ;  /* 0x0000000908087291 */ /* 0x000fc8000f8e183f */
[----:B------:R-:W-:-:S04]  /*2880*/  UIADD3 UR8, UR8, 0x70, URZ ;  /* 0x0000007008087890 */ /* 0x000fc8000fffe03f */
[----:B------:R-:W-:-:S09]  /*2890*/  UPRMT UR8, URZ, 0x654, UR8 ;  /* 0x000006543f087896 */ /* 0x000fd20008000008 */
[----:B------:R-:W-:Y:S01]  /*28a0*/  SYNCS.ARRIVE.TRANS64.RED.A1T0 RZ, [UR8], RZ ;  /* 0x000000ffffff79a7 */ /* 0x000fe20008100408 */
[----:B------:R-:W-:Y:S05]  /*28b0*/  @P0 BRA `(.L_x_33) ;  /* 0x0000000000040947 */ /* 0x000fea0003800000 */
[----:B------:R-:W-:Y:S01]  /*28c0*/  BPT.TRAP 0x1 ;  /* 0x000000040000795c */ /* 0x000fe20000300000 */
.L_x_33:
[----:B------:R-:W-:Y:S01]  /*28d0*/  SHF.L.U32 R14, R87, 0x1f, RZ ;  /* 0x0000001f570e7819 */ /* 0x000fe200000006ff */
[----:B------:R-:W-:Y:S01]  /*28e0*/  UIADD3 UR5, UR22, UR5, URZ ;  /* 0x0000000516057290 */ /* 0x000fe2000fffe03f */
[----:B------:R-:W1:Y:S01]  /*28f0*/  LDC R29, c[0x0][0x288] ;  /* 0x0000a200ff1d7b82 */ /* 0x000e620000000800 */
[----:B------:R-:W-:Y:S01]  /*2900*/  UISETP.GE.U32.AND UP1, UPT, UR22, 0xe, UPT ;  /* 0x0000000e1600788c */ /* 0x000fe2000bf26070 */
[----:B------:R-:W-:Y:S01]  /*2910*/  IMAD.SHL.U32 R20, R18, 0x2, RZ ;  /* 0x0000000212147824 */ /* 0x000fe200078e00ff */
[----:B------:R-:W-:Y:S02]  /*2920*/  UISETP.GT.U32.AND UP0, UPT, UR5, 0xd, UPT ;  /* 0x0000000d0500788c */ /* 0x000fe4000bf04070 */
[----:B------:R-:W-:Y:S02]  /*2930*/  USHF.R.U32.HI UR6, URZ, 0x1, UR5 ;  /* 0x000000013f067899 */ /* 0x000fe40008011605 */
[----:B------:R-:W-:Y:S01]  /*2940*/  UISETP.LT.U32.AND UP0, UPT, UR22, 0xe, UP0 ;  /* 0x0000000e1600788c */ /* 0x000fe20008701070 */
[----:B------:R-:W2:Y:S01]  /*2950*/  SYNCS.PHASECHK.TRANS64.TRYWAIT P0, [UR11+0x8], R14 ;  /* 0x0000080eff0075a7 */ /* 0x000ea2000800014b */
[----:B------:R-:W-:Y:S01]  /*2960*/  UIMAD.WIDE.U32 UR6, UR6, -0x6db6db6d, URZ ;  /* 0x92492493060678a5 */ /* 0x000fe2000f8e003f */
[----:B------:R-:W-:Y:S01]  /*2970*/  SHF.R.S32.HI R21, RZ, 0x1f, R20 ;  /* 0x0000001fff157819 */ /* 0x000fe20000011414 */
[----:B------:R-:W-:-:S02]  /*2980*/  USEL UR8, URZ, 0x1, !UP0 ;  /* 0x000000013f087887 */ /* 0x000fc4000c000000 */
[----:B------:R-:W-:Y:S02]  /*2990*/  USHF.R.U32.HI UR6, URZ, 0x2, UR7 ;  /* 0x000000023f067899 */ /* 0x000fe40008011607 */
[----:B------:R-:W-:Y:S02]  /*29a0*/  ULOP3.LUT UR4, UR4, UR8, URZ, 0x3c, !UPT ;  /* 0x0000000804047292 */ /* 0x000fe4000f8e3c3f */
[----:B------:R-:W-:Y:S02]  /*29b0*/  UIMAD UR5, UR6, -0xe, UR5 ;  /* 0xfffffff2060578a4 */ /* 0x000fe4000f8e0205 */
[----:B------:R-:W-:Y:S01]  /*29c0*/  @UP1 ULOP3.LUT UR4, UR4, 0x1, UR6, 0x78, !UPT ;  /* 0x0000000104041892 */ /* 0x000fe2000f8e7806 */
[----:B-12---:R-:W-:Y:S11]  /*29d0*/  @!P0 BRA `(.L_x_35) ;  /* 0x0000004400108947 */ /* 0x006ff60003800000 */
.L_x_139:
[----:B------:R-:W-:Y:S01]  /*29e0*/  IMAD.SHL.U32 R31, R4, 0x40, RZ ;  /* 0x00000040041f7824 */ /* 0x000fe200078e00ff */
[----:B------:R-:W-:Y:S01]  /*29f0*/  ULDC UR8, c[0x0][0x284] ;  /* 0x0000a10000087ab9 */ /* 0x000fe20000000800 */
[----:B------:R-:W-:Y:S01]  /*2a00*/  IMAD.SHL.U32 R4, R6, 0x40, RZ ;  /* 0x0000004006047824 */ /* 0x000fe200078e00ff */
[----:B------:R-:W-:Y:S01]  /*2a10*/  SHF.R.S32.HI R30, RZ, 0x1f, R5 ;  /* 0x0000001fff1e7819 */ /* 0x000fe20000011405 */
[----:B------:R-:W-:Y:S01]  /*2a20*/  ULDC.64 UR6, c[0x0][0x5d0] ;  /* 0x0001740000067ab9 */ /* 0x000fe20000000a00 */
[----:B------:R-:W-:Y:S01]  /*2a30*/  SHF.R.S32.HI R28, RZ, 0x1f, R31 ;  /* 0x0000001fff1c7819 */ /* 0x000fe2000001141f */
[----:B0-----:R-:W-:Y:S01]  /*2a40*/  IMAD.WIDE.U32 R14, R5, UR6, R20 ;  /* 0x00000006050e7c25 */ /* 0x001fe2000f8e0014 */
[----:B------:R-:W-:-:S03]  /*2a50*/  ISETP.GE.AND P0, PT, R4, UR8, PT ;  /* 0x0000000804007c0c */ /* 0x000fc6000bf06270 */
[----:B------:R-:W-:Y:S01]  /*2a60*/  IMAD R16, R30, UR6, RZ ;  /* 0x000000061e107c24 */ /* 0x000fe2000f8e02ff */
[C---:B------:R-:W-:Y:S02]  /*2a70*/  ISETP.GE.OR P0, PT, R31.reuse, R29, P0 ;  /* 0x0000001d1f00720c */ /* 0x040fe40000706670 */
[----:B------:R-:W-:Y:S01]  /*2a80*/  IADD3 R14, P1, R31, R14, RZ ;  /* 0x0000000e1f0e7210 */ /* 0x000fe20007f3e0ff */
[----:B------:R-:W-:-:S05]  /*2a90*/  IMAD R17, R5, UR7, R16 ;  /* 0x0000000705117c24 */ /* 0x000fca000f8e0210 */
[----:B------:R-:W-:-:S05]  /*2aa0*/  IADD3.X R15, R28, R15, R17, P1, !PT ;  /* 0x0000000f1c0f7210 */ /* 0x000fca0000ffe411 */
[----:B------:R-:W-:Y:S05]  /*2ab0*/  @P0 BRA `(.L_x_36) ;  /* 0x0000002400a80947 */ /* 0x000fea0003800000 */
[----:B------:R-:W0:Y:S01]  /*2ac0*/  LDC.64 R24, c[0x0][0x5c8] ;  /* 0x00017200ff187b82 */ /* 0x000e220000000a00 */
[----:B------:R-:W-:Y:S01]  /*2ad0*/  IMAD.WIDE R26, R6, 0x40, R10 ;  /* 0x00000040061a7825 */ /* 0x000fe200078e020a */
[----:B------:R-:W-:Y:S01]  /*2ae0*/  ULDC.64 UR6, c[0x0][0x5c0] ;  /* 0x0001700000067ab9 */ /* 0x000fe20000000a00 */
[----:B------:R-:W-:Y:S02]  /*2af0*/  BSSY B0, `(.L_x_36) ;  /* 0x0000266000007945 */ /* 0x000fe40003800000 */
[-C--:B0-----:R-:W-:Y:S02]  /*2b00*/  IMAD R6, R27, R24.reuse, RZ ;  /* 0x000000181b067224 */ /* 0x081fe400078e02ff */
[----:B------:R-:W-:-:S04]  /*2b10*/  IMAD.WIDE.U32 R14, R26, R24, R14 ;  /* 0x000000181a0e7225 */ /* 0x000fc800078e000e */
[----:B------:R-:W-:Y:S01]  /*2b20*/  IMAD R17, R26, R25, R6 ;  /* 0x000000191a117224 */ /* 0x000fe200078e0206 */
[----:B------:R-:W-:Y:S02]  /*2b30*/  LEA R16, P0, R24, R14, 0x3 ;  /* 0x0000000e18107211 */ /* 0x000fe400078018ff */
[----:B------:R-:W-:Y:S01]  /*2b40*/  IADD3 R14, P1, R14, UR6, RZ ;  /* 0x000000060e0e7c10 */ /* 0x000fe2000ff3e0ff */
[----:B------:R-:W-:Y:S01]  /*2b50*/  IMAD.IADD R17, R15, 0x1, R17 ;  /* 0x000000010f117824 */ /* 0x000fe200078e0211 */
[----:B------:R-:W-:-:S04]  /*2b60*/  IADD3 R16, P2, R16, UR6, RZ ;  /* 0x0000000610107c10 */ /* 0x000fc8000ff5e0ff */
[----:B------:R-:W-:Y:S01]  /*2b70*/  LEA.HI.X R6, R24, R17, R25, 0x3, P0 ;  /* 0x0000001118067211 */ /* 0x000fe200000f1c19 */
[----:B------:R-:W-:Y:S01]  /*2b80*/  IMAD R24, R18, -0x2, R29 ;  /* 0xfffffffe12187824 */ /* 0x000fe200078e021d */
[----:B-----5:R-:W-:Y:S02]  /*2b90*/  FSETP.NEU.AND P0, PT, R13, RZ, PT ;  /* 0x000000ff0d00720b */ /* 0x020fe40003f0d000 */
[----:B------:R-:W-:Y:S01]  /*2ba0*/  IADD3.X R15, R17, UR7, RZ, P1, !PT ;  /* 0x00000007110f7c10 */ /* 0x000fe20008ffe4ff */
[----:B------:R-:W-:Y:S01]  /*2bb0*/  IMAD.IADD R24, R24, 0x1, -R31 ;  /* 0x0000000118187824 */ /* 0x000fe200078e0a1f */
[----:B------:R-:W-:Y:S01]  /*2bc0*/  IADD3.X R17, R6, UR7, RZ, P2, !PT ;  /* 0x0000000706117c10 */ /* 0x000fe200097fe4ff */
[----:B------:R-:W-:-:S08]  /*2bd0*/  IMAD.IADD R6, R19, 0x1, -R4 ;  /* 0x0000000113067824 */ /* 0x000fd000078e0a04 */
[----:B------:R-:W-:Y:S05]  /*2be0*/  @!P0 BRA `(.L_x_37) ;  /* 0x0000001c00188947 */ /* 0x000fea0003800000 */
[----:B------:R-:W-:Y:S01]  /*2bf0*/  ULDC.64 UR6, c[0x0][0x5b8] ;  /* 0x00016e0000067ab9 */ /* 0x000fe20000000a00 */
[----:B------:R-:W-:Y:S01]  /*2c00*/  ULDC.64 UR16, c[0x0][0x5a8] ;  /* 0x00016a0000107ab9 */ /* 0x000fe20000000a00 */
[----:B------:R-:W-:Y:S01]  /*2c10*/  IMAD.WIDE.U32 R20, R5, UR6, R20 ;  /* 0x0000000605147c25 */ /* 0x000fe2000f8e0014 */
[----:B------:R-:W-:Y:S03]  /*2c20*/  BSSY B1, `(.L_x_38) ;  /* 0x0000010000017945 */ /* 0x000fe60003800000 */
[----:B------:R-:W-:Y:S01]  /*2c30*/  IMAD R4, R30, UR6, RZ ;  /* 0x000000061e047c24 */ /* 0x000fe2000f8e02ff */
[----:B------:R-:W-:-:S03]  /*2c40*/  IADD3 R20, P0, R31, R20, RZ ;  /* 0x000000141f147210 */ /* 0x000fc60007f1e0ff */
[----:B------:R-:W-:Y:S01]  /*2c50*/  IMAD R5, R5, UR7, R4 ;  /* 0x0000000705057c24 */ /* 0x000fe2000f8e0204 */
[----:B------:R-:W-:Y:S02]  /*2c60*/  ULDC.64 UR6, c[0x0][0x5b0] ;  /* 0x00016c0000067ab9 */ /* 0x000fe40000000a00 */
[----:B------:R-:W-:Y:S02]  /*2c70*/  IMAD R25, R27, UR6, RZ ;  /* 0x000000061b197c24 */ /* 0x000fe4000f8e02ff */
[----:B------:R-:W-:Y:S02]  /*2c80*/  IADD3.X R21, R28, R21, R5, P0, !PT ;  /* 0x000000151c157210 */ /* 0x000fe400007fe405 */
[----:B------:R-:W-:Y:S01]  /*2c90*/  ISETP.GE.AND P0, PT, R24, 0x1, PT ;  /* 0x000000011800780c */ /* 0x000fe20003f06270 */
[C---:B------:R-:W-:Y:S02]  /*2ca0*/  IMAD R25, R26.reuse, UR7, R25 ;  /* 0x000000071a197c24 */ /* 0x040fe4000f8e0219 */
[----:B------:R-:W-:Y:S01]  /*2cb0*/  IMAD.WIDE.U32 R4, R26, UR6, R20 ;  /* 0x000000061a047c25 */ /* 0x000fe2000f8e0014 */
[----:B------:R-:W-:-:S02]  /*2cc0*/  ISETP.LT.OR P3, PT, R6, 0x1, !P0 ;  /* 0x000000010600780c */ /* 0x000fc40004761670 */
[----:B------:R-:W-:-:S04]  /*2cd0*/  IADD3 R4, P1, R4, UR16, RZ ;  /* 0x0000001004047c10 */ /* 0x000fc8000ff3e0ff */
[--C-:B------:R-:W-:Y:S02]  /*2ce0*/  IADD3.X R5, R5, UR17, R25.reuse, P1, !PT ;  /* 0x0000001105057c10 */ /* 0x100fe40008ffe419 */
[----:B------:R-:W-:-:S05]  /*2cf0*/  PRMT R25, RZ, 0x7610, R25 ;  /* 0x00007610ff197816 */ /* 0x000fca0000000019 */
[----:B------:R-:W-:Y:S05]  /*2d00*/  @P3 BRA `(.L_x_39) ;  /* 0x0000000000043947 */ /* 0x000fea0003800000 */
[----:B------:R0:W5:Y:S02]  /*2d10*/  LDG.E.U8 R25, desc[UR20][R4.64] ;  /* 0x0000001404197981 */ /* 0x000164000c1e1100 */
.L_x_39:
[----:B------:R-:W-:Y:S05]  /*2d20*/  BSYNC B1 ;  /* 0x0000000000017941 */ /* 0x000fea0003800000 */
.L_x_38:
[----:B-----5:R-:W-:Y:S01]  /*2d30*/  LOP3.LUT R25, R25, 0xff, RZ, 0xc0, !PT ;  /* 0x000000ff19197812 */ /* 0x020fe200078ec0ff */
[----:B------:R-:W-:Y:S01]  /*2d40*/  BSSY B1, `(.L_x_40) ;  /* 0x000000c000017945 */ /* 0x000fe20003800000 */
[----:B------:R-:W-:Y:S02]  /*2d50*/  ISETP.GE.AND P1, PT, R24, 0x2, PT ;  /* 0x000000021800780c */ /* 0x000fe40003f26270 */
[----:B------:R-:W-:Y:S02]  /*2d60*/  F2FP.F16.E5M2.UNPACK_B R25, R25 ;  /* 0x00000019ff19723e */ /* 0x000fe400020004ff */
[----:B------:R-:W-:-:S03]  /*2d70*/  ISETP.LT.OR P2, PT, R6, 0x1, !P1 ;  /* 0x000000010600780c */ /* 0x000fc60004f41670 */
[----:B------:R-:W-:Y:S01]  /*2d80*/  HADD2.F32 R28, -RZ, R25.H0_H0 ;  /* 0x20000019ff1c7230 */ /* 0x000fe20000004100 */
[----:B------:R-:W-:-:S04]  /*2d90*/  PRMT R25, RZ, 0x7610, R25 ;  /* 0x00007610ff197816 */ /* 0x000fc80000000019 */
[----:B------:R-:W-:-:S04]  /*2da0*/  FMUL R28, R28, R13 ;  /* 0x0000000d1c1c7220 */ /* 0x000fc80000400000 */
[----:B------:R-:W-:-:S05]  /*2db0*/  FFMA R28, R85, R12, R28 ;  /* 0x0000000c551c7223 */ /* 0x000fca000000001c */
[----:B------:R-:W-:-:S05]  /*2dc0*/  F2FP.SATFINITE.E5M2.F32.PACK_AB_MERGE_C R29, RZ, R28, RZ ;  /* 0x0000001cff1d723e */ /* 0x000fca00048060ff */
[----:B------:R1:W-:Y:S01]  /*2dd0*/  @!P3 STG.E.U8 desc[UR20][R14.64], R29 ;  /* 0x0000001d0e00b986 */ /* 0x0003e2000c101114 */
[----:B------:R-:W-:Y:S05]  /*2de0*/  @P2 BRA `(.L_x_41) ;  /* 0x0000000000042947 */ /* 0x000fea0003800000 */
[----:B------:R2:W5:Y:S02]  /*2df0*/  LDG.E.U8 R25, desc[UR20][R4.64+0x1] ;  /* 0x0000011404197981 */ /* 0x000564000c1e1100 */
.L_x_41:
[----:B------:R-:W-:Y:S05]  /*2e00*/  BSYNC B1 ;  /* 0x0000000000017941 */ /* 0x000fea0003800000 */
.L_x_40:
[----:B-----5:R-:W-:Y:S01]  /*2e10*/  LOP3.LUT R25, R25, 0xff, RZ, 0xc0, !PT ;  /* 0x000000ff19197812 */ /* 0x020fe200078ec0ff */
[----:B------:R-:W-:Y:S01]  /*2e20*/  BSSY B1, `(.L_x_42) ;  /* 0x0000012000017945 */ /* 0x000fe20003800000 */
[----:B-1----:R-:W-:Y:S02]  /*2e30*/  IADD3 R29, P3, R26, 0x8, RZ ;  /* 0x000000081a1d7810 */ /* 0x002fe40007f7e0ff */
[----:B------:R-:W-:Y:S02]  /*2e40*/  F2FP.F16.E5M2.UNPACK_B R25, R25 ;  /* 0x00000019ff19723e */ /* 0x000fe400020004ff */
[----:B------:R-:W-:Y:S01]  /*2e50*/  ISETP.LT.OR P0, PT, R6, 0x9, !P0 ;  /* 0x000000090600780c */ /* 0x000fe20004701670 */
[----:B------:R-:W-:Y:S02]  /*2e60*/  IMAD.X R27, RZ, RZ, R27, P3 ;  /* 0x000000ffff1b7224 */ /* 0x000fe400018e061b */
[----:B------:R-:W-:Y:S02]  /*2e70*/  HADD2.F32 R26, -RZ, R25.H0_H0 ;  /* 0x20000019ff1a7230 */ /* 0x000fe40000004100 */
[----:B------:R-:W-:-:S04]  /*2e80*/  IMAD.WIDE.U32 R20, R29, UR6, R20 ;  /* 0x000000061d147c25 */ /* 0x000fc8000f8e0014 */
[----:B------:R-:W-:Y:S01]  /*2e90*/  FMUL R25, R26, R13 ;  /* 0x0000000d1a197220 */ /* 0x000fe20000400000 */
[----:B------:R-:W-:Y:S01]  /*2ea0*/  IMAD R26, R27, UR6, RZ ;  /* 0x000000061b1a7c24 */ /* 0x000fe2000f8e02ff */
[----:B------:R-:W-:Y:S02]  /*2eb0*/  IADD3 R20, P3, R20, UR16, RZ ;  /* 0x0000001014147c10 */ /* 0x000fe4000ff7e0ff */
[----:B------:R-:W-:Y:S01]  /*2ec0*/  FFMA R25, R84, R12, R25 ;  /* 0x0000000c54197223 */ /* 0x000fe20000000019 */
[----:B------:R-:W-:-:S04]  /*2ed0*/  IMAD R29, R29, UR7, R26 ;  /* 0x000000071d1d7c24 */ /* 0x000fc8000f8e021a */
[----:B------:R-:W-:Y:S02]  /*2ee0*/  F2FP.SATFINITE.E5M2.F32.PACK_AB_MERGE_C R27, RZ, R25, RZ ;  /* 0x00000019ff1b723e */ /* 0x000fe400048060ff */
[----:B------:R-:W-:Y:S02]  /*2ef0*/  IADD3.X R21, R21, UR17, R29, P3, !PT ;  /* 0x0000001115157c10 */ /* 0x000fe40009ffe41d */
[----:B------:R-:W-:Y:S01]  /*2f00*/  PRMT R25, RZ, 0x7610, R25 ;  /* 0x00007610ff197816 */ /* 0x000fe20000000019 */
[----:B------:R1:W-:Y:S01]  /*2f10*/  @!P2 STG.E.U8 desc[UR20][R14.64+0x1], R27 ;  /* 0x0000011b0e00a986 */ /* 0x0003e2000c101114 */
[----:B------:R-:W-:Y:S05]  /*2f20*/  @P0 BRA `(.L_x_43) ;  /* 0x0000000000040947 */ /* 0x000fea0003800000 */
[----:B------:R3:W5:Y:S02]  /*2f30*/  LDG.E.U8 R25, desc[UR20][R20.64] ;  /* 0x0000001414197981 */ /* 0x000764000c1e1100 */
.L_x_43:
[----:B------:R-:W-:Y:S05]  /*2f40*/  BSYNC B1 ;  /* 0x0000000000017941 */ /* 0x000fea0003800000 */
.L_x_42:
[----:B-----5:R-:W-:Y:S01]  /*2f50*/  LOP3.LUT R25, R25, 0xff, RZ, 0xc0, !PT ;  /* 0x000000ff19197812 */ /* 0x020fe200078ec0ff */
[----:B------:R-:W-:Y:S01]  /*2f60*/  BSSY B1, `(.L_x_44) ;  /* 0x000000b000017945 */ /* 0x000fe20003800000 */
[----:B------:R-:W-:Y:S02]  /*2f70*/  ISETP.LT.OR P1, PT, R6, 0x9, !P1 ;  /* 0x000000090600780c */ /* 0x000fe40004f21670 */
[----:B------:R-:W-:-:S05]  /*2f80*/  F2FP.F16.E5M2.UNPACK_B R25, R25 ;  /* 0x00000019ff19723e */ /* 0x000fca00020004ff */
[----:B------:R-:W-:Y:S01]  /*2f90*/  HADD2.F32 R26, -RZ, R25.H0_H0 ;  /* 0x20000019ff1a7230 */ /* 0x000fe20000004100 */
[----:B------:R-:W-:-:S04]  /*2fa0*/  PRMT R25, RZ, 0x7610, R25 ;  /* 0x00007610ff197816 */ /* 0x000fc80000000019 */
[----:B------:R-:W-:-:S04]  /*2fb0*/  FMUL R26, R26, R13 ;  /* 0x0000000d1a1a7220 */ /* 0x000fc80000400000 */
[----:B------:R-:W-:-:S05]  /*2fc0*/  FFMA R26, R83, R12, R26 ;  /* 0x0000000c531a7223 */ /* 0x000fca000000001a */
[----:B-1----:R-:W-:-:S05]  /*2fd0*/  F2FP.SATFINITE.E5M2.F32.PACK_AB_MERGE_C R27, RZ, R26, RZ ;  /* 0x0000001aff1b723e */ /* 0x002fca00048060ff */
[----:B------:R1:W-:Y:S01]  /*2fe0*/  @!P0 STG.E.U8 desc[UR20][R16.64], R27 ;  /* 0x0000001b10008986 */ /* 0x0003e2000c101114 */
[----:B------:R-:W-:Y:S05]  /*2ff0*/  @P1 BRA `(.L_x_45) ;  /* 0x0000000000041947 */ /* 0x000fea0003800000 */
[----:B------:R4:W5:Y:S02]  /*3000*/  LDG.E.U8 R25, desc[UR20][R20.64+0x1] ;  /* 0x0000011414197981 */ /* 0x000964000c1e1100 */
.L_x_45:
[----:B------:R-:W-:Y:S05]  /*3010*/  BSYNC B1 ;  /* 0x0000000000017941 */ /* 0x000fea0003800000 */
.L_x_44:
[----:B-----5:R-:W-:Y:S01]  /*3020*/  LOP3.LUT R25, R25, 0xff, RZ, 0xc0, !PT ;  /* 0x000000ff19197812 */ /* 0x020fe200078ec0ff */
[----:B------:R-:W-:Y:S01]  /*3030*/  BSSY B1, `(.L_x_46) ;  /* 0x000000c000017945 */ /* 0x000fe20003800000 */
[----:B------:R-:W-:Y:S02]  /*3040*/  ISETP.GE.AND P0, PT, R24, 0x9, PT ;  /* 0x000000091800780c */ /* 0x000fe40003f06270 */
[----:B------:R-:W-:Y:S02]  /*3050*/  F2FP.F16.E5M2.UNPACK_B R25, R25 ;  /* 0x00000019ff19723e */ /* 0x000fe400020004ff */
[----:B------:R-:W-:-:S03]  /*3060*/  ISETP.LT.OR P2, PT, R6, 0x1, !P0 ;  /* 0x000000010600780c */ /* 0x000fc60004741670 */
[----:B------:R-:W-:-:S05]  /*3070*/  HADD2.F32 R26, -RZ, R25.H0_H0 ;  /* 0x20000019ff1a7230 */ /* 0x000fca0000004100 */
[----:B------:R-:W-:-:S04]  /*3080*/  FMUL R25, R26, R13 ;  /* 0x0000000d1a197220 */ /* 0x000fc80000400000 */
[----:B------:R-:W-:-:S05]  /*3090*/  FFMA R25, R82, R12, R25 ;  /* 0x0000000c52197223 */ /* 0x000fca0000000019 */
[----:B-1----:R-:W-:Y:S02]  /*30a0*/  F2FP.SATFINITE.E5M2.F32.PACK_AB_MERGE_C R27, RZ, R25, RZ ;  /* 0x00000019ff1b723e */ /* 0x002fe400048060ff */
[----:B------:R-:W-:-:S03]  /*30b0*/  PRMT R25, RZ, 0x7610, R25 ;  /* 0x00007610ff197816 */ /* 0x000fc60000000019 */
[----:B------:R1:W-:Y:S01]  /*30c0*/  @!P1 STG.E.U8 desc[UR20][R16.64+0x1], R27 ;  /* 0x0000011b10009986 */ /* 0x0003e2000c101114 */
[----:B------:R-:W-:Y:S05]  /*30d0*/  @P2 BRA `(.L_x_47) ;  /* 0x0000000000042947 */ /* 0x000fea0003800000 */
[----:B------:R0:W5:Y:S02]  /*30e0*/  LDG.E.U8 R25, desc[UR20][R4.64+0x8] ;  /* 0x0000081404197981 */ /* 0x000164000c1e1100 */
.L_x_47:
[----:B------:R-:W-:Y:S05]  /*30f0*/  BSYNC B1 ;  /* 0x0000000000017941 */ /* 0x000fea0003800000 */
.L_x_46:
        /* <DEDUP_REMOVED lines=13> */
.L_x_49:
[----:B------:R-:W-:Y:S05]  /*31d0*/  BSYNC B1 ;  /* 0x0000000000017941 */ /* 0x000fea0003800000 */
.L_x_48:
[----:B-----5:R-:W-:Y:S01]  /*31e0*/  LOP3.LUT R25, R25, 0xff, RZ, 0xc0, !PT ;  /* 0x000000ff19197812 */ /* 0x020fe200078ec0ff */
[----:B------:R-:W-:Y:S01]  /*31f0*/  BSSY B1, `(.L_x_50) ;  /* 0x000000b000017945 */ /* 0x000fe20003800000 */
[----:B------:R-:W-:Y:S02]  /*3200*/  ISETP.LT.OR P0, PT, R6, 0x9, !P0 ;  /* 0x000000090600780c */ /* 0x000fe40004701670 */
[----:B------:R-:W-:-:S05]  /*3210*/  F2FP.F16.E5M2.UNPACK_B R25, R25 ;  /* 0x00000019ff19723e */ /* 0x000fca00020004ff */
        /* <DEDUP_REMOVED lines=8> */
.L_x_51:
[----:B------:R-:W-:Y:S05]  /*32a0*/  BSYNC B1 ;  /* 0x0000000000017941 */ /* 0x000fea0003800000 */
.L_x_50:
        /* <DEDUP_REMOVED lines=12> */
.L_x_53:
[----:B------:R-:W-:Y:S05]  /*3370*/  BSYNC B1 ;  /* 0x0000000000017941 */ /* 0x000fea0003800000 */
.L_x_52:
        /* <DEDUP_REMOVED lines=13> */
.L_x_55:
[----:B------:R-:W-:Y:S05]  /*3450*/  BSYNC B1 ;  /* 0x0000000000017941 */ /* 0x000fea0003800000 */
.L_x_54:
        /* <DEDUP_REMOVED lines=13> */
.L_x_57:
[----:B------:R-:W-:Y:S05]  /*3530*/  BSYNC B1 ;  /* 0x0000000000017941 */ /* 0x000fea0003800000 */
.L_x_56:
        /* <DEDUP_REMOVED lines=12> */
.L_x_59:
[----:B------:R-:W-:Y:S05]  /*3600*/  BSYNC B1 ;  /* 0x0000000000017941 */ /* 0x000fea0003800000 */
.L_x_58:
        /* <DEDUP_REMOVED lines=12> */
.L_x_61:
[----:B------:R-:W-:Y:S05]  /*36d0*/  BSYNC B1 ;  /* 0x0000000000017941 */ /* 0x000fea0003800000 */
.L_x_60:
        /* <DEDUP_REMOVED lines=13> */
.L_x_63:
[----:B------:R-:W-:Y:S05]  /*37b0*/  BSYNC B1 ;  /* 0x0000000000017941 */ /* 0x000fea0003800000 */
.L_x_62:
        /* <DEDUP_REMOVED lines=13> */
.L_x_65:
[----:B------:R-:W-:Y:S05]  /*3890*/  BSYNC B1 ;  /* 0x0000000000017941 */ /* 0x000fea0003800000 */
.L_x_64:
        /* <DEDUP_REMOVED lines=12> */
.L_x_67:
[----:B------:R-:W-:Y:S05]  /*3960*/  BSYNC B1 ;  /* 0x0000000000017941 */ /* 0x000fea0003800000 */
.L_x_66:
        /* <DEDUP_REMOVED lines=12> */
.L_x_69:
[----:B------:R-:W-:Y:S05]  /*3a30*/  BSYNC B1 ;  /* 0x0000000000017941 */ /* 0x000fea0003800000 */
.L_x_68:
        /* <DEDUP_REMOVED lines=13> */
.L_x_71:
[----:B------:R-:W-:Y:S05]  /*3b10*/  BSYNC B1 ;  /* 0x0000000000017941 */ /* 0x000fea0003800000 */
.L_x_70:
        /* <DEDUP_REMOVED lines=13> */
.L_x_73:
[----:B------:R-:W-:Y:S05]  /*3bf0*/  BSYNC B1 ;  /* 0x0000000000017941 */ /* 0x000fea0003800000 */
.L_x_72:
        /* <DEDUP_REMOVED lines=12> */
.L_x_75:
[----:B------:R-:W-:Y:S05]  /*3cc0*/  BSYNC B1 ;  /* 0x0000000000017941 */ /* 0x000fea0003800000 */
.L_x_74:
        /* <DEDUP_REMOVED lines=12> */
.L_x_77:
[----:B------:R-:W-:Y:S05]  /*3d90*/  BSYNC B1 ;  /* 0x0000000000017941 */ /* 0x000fea0003800000 */
.L_x_76:
        /* <DEDUP_REMOVED lines=13> */
.L_x_79:
[----:B------:R-:W-:Y:S05]  /*3e70*/  BSYNC B1 ;  /* 0x0000000000017941 */ /* 0x000fea0003800000 */
.L_x_78:
        /* <DEDUP_REMOVED lines=13> */
.L_x_81:
[----:B------:R-:W-:Y:S05]  /*3f50*/  BSYNC B1 ;  /* 0x0000000000017941 */ /* 0x000fea0003800000 */
.L_x_80:
        /* <DEDUP_REMOVED lines=12> */
.L_x_83:
[----:B------:R-:W-:Y:S05]  /*4020*/  BSYNC B1 ;  /* 0x0000000000017941 */ /* 0x000fea0003800000 */
.L_x_82:
        /* <DEDUP_REMOVED lines=12> */
.L_x_85:
[----:B------:R-:W-:Y:S05]  /*40f0*/  BSYNC B1 ;  /* 0x0000000000017941 */ /* 0x000fea0003800000 */
.L_x_84:
        /* <DEDUP_REMOVED lines=13> */
.L_x_87:
[----:B------:R-:W-:Y:S05]  /*41d0*/  BSYNC B1 ;  /* 0x0000000000017941 */ /* 0x000fea0003800000 */
.L_x_86:
        /* <DEDUP_REMOVED lines=13> */
.L_x_89:
[----:B------:R-:W-:Y:S05]  /*42b0*/  BSYNC B1 ;  /* 0x0000000000017941 */ /* 0x000fea0003800000 */
.L_x_88:
        /* <DEDUP_REMOVED lines=12> */
.L_x_91:
[----:B------:R-:W-:Y:S05]  /*4380*/  BSYNC B1 ;  /* 0x0000000000017941 */ /* 0x000fea0003800000 */
.L_x_90:
        /* <DEDUP_REMOVED lines=12> */
.L_x_93:
[----:B------:R-:W-:Y:S05]  /*4450*/  BSYNC B1 ;  /* 0x0000000000017941 */ /* 0x000fea0003800000 */
.L_x_92:
        /* <DEDUP_REMOVED lines=13> */
.L_x_95:
[----:B------:R-:W-:Y:S05]  /*4530*/  BSYNC B1 ;  /* 0x0000000000017941 */ /* 0x000fea0003800000 */
.L_x_94:
[----:B-----5:R-:W-:Y:S01]  /*4540*/  LOP3.LUT R25, R25, 0xff, RZ, 0xc0, !PT ;  /* 0x000000ff19197812 */ /* 0x020fe200078ec0ff */
[----:B------:R-:W-:Y:S01]  /*4550*/  BSSY B1, `(.L_x_96) ;  /* 0x000000c000017945 */ /* 0x000fe20003800000 */
[----:B------:R-:W-:Y:S02]  /*4560*/  ISETP.GE.AND P1, PT, R24, 0x3a, PT ;  /* 0x0000003a1800780c */ /* 0x000fe40003f26270 */
[----:B------:R-:W-:Y:S02]  /*4570*/  F2FP.F16.E5M2.UNPACK_B R25, R25 ;  /* 0x00000019ff19723e */ /* 0x000fe400020004ff */
[----:B------:R-:W-:Y:S02]  /*4580*/  ISETP.LT.OR P3, PT, R6, 0x1, !P1 ;  /* 0x000000010600780c */ /* 0x000fe40004f61670 */
[----:B------:R-:W-:Y:S01]  /*4590*/  PRMT R24, RZ, 0x7610, R24 ;  /* 0x00007610ff187816 */ /* 0x000fe20000000018 */
[----:B------:R-:W-:-:S05]  /*45a0*/  HADD2.F32 R26, -RZ, R25.H0_H0 ;  /* 0x20000019ff1a7230 */ /* 0x000fca0000004100 */
[----:B------:R-:W-:-:S04]  /*45b0*/  FMUL R26, R26, R13 ;  /* 0x0000000d1a1a7220 */ /* 0x000fc80000400000 */
[----:B------:R-:W-:-:S05]  /*45c0*/  FFMA R26, R57, R12, R26 ;  /* 0x0000000c391a7223 */ /* 0x000fca000000001a */
[----:B------:R-:W-:-:S05]  /*45d0*/  F2FP.SATFINITE.E5M2.F32.PACK_AB_MERGE_C R25, RZ, R26, RZ ;  /* 0x0000001aff19723e */ /* 0x000fca00048060ff */
[----:B------:R0:W-:Y:S01]  /*45e0*/  @!P2 STG.E.U8 desc[UR20][R14.64+0x38], R25 ;  /* 0x000038190e00a986 */ /* 0x0001e2000c101114 */
[----:B------:R-:W-:Y:S05]  /*45f0*/  @P3 BRA `(.L_x_97) ;  /* 0x0000000000043947 */ /* 0x000fea0003800000 */
[----:B------:R0:W5:Y:S02]  /*4600*/  LDG.E.U8 R24, desc[UR20][R4.64+0x39] ;  /* 0x0000391404187981 */ /* 0x000164000c1e1100 */
.L_x_97:
[----:B------:R-:W-:Y:S05]  /*4610*/  BSYNC B1 ;  /* 0x0000000000017941 */ /* 0x000fea0003800000 */
.L_x_96:
[----:B-----5:R-:W-:Y:S01]  /*4620*/  LOP3.LUT R24, R24, 0xff, RZ, 0xc0, !PT ;  /* 0x000000ff18187812 */ /* 0x020fe200078ec0ff */
[----:B------:R-:W-:Y:S01]  /*4630*/  BSSY B1, `(.L_x_98) ;  /* 0x000000b000017945 */ /* 0x000fe20003800000 */
[----:B------:R-:W-:Y:S02]  /*4640*/  ISETP.LT.OR P0, PT, R6, 0x9, !P0 ;  /* 0x000000090600780c */ /* 0x000fe40004701670 */
[----:B------:R-:W-:Y:S02]  /*4650*/  F2FP.F16.E5M2.UNPACK_B R24, R24 ;  /* 0x00000018ff18723e */ /* 0x000fe400020004ff */
[----:B0-2---:R-:W-:-:S03]  /*4660*/  PRMT R4, RZ, 0x7610, R4 ;  /* 0x00007610ff047816 */ /* 0x005fc60000000004 */
[----:B------:R-:W-:-:S05]  /*4670*/  HADD2.F32 R24, -RZ, R24.H0_H0 ;  /* 0x20000018ff187230 */ /* 0x000fca0000004100 */
[----:B------:R-:W-:-:S04]  /*4680*/  FMUL R5, R24, R13 ;  /* 0x0000000d18057220 */ /* 0x000fc80000400000 */
[----:B------:R-:W-:-:S05]  /*4690*/  FFMA R5, R56, R12, R5 ;  /* 0x0000000c38057223 */ /* 0x000fca0000000005 */
[----:B------:R-:W-:-:S05]  /*46a0*/  F2FP.SATFINITE.E5M2.F32.PACK_AB_MERGE_C R5, RZ, R5, RZ ;  /* 0x00000005ff05723e */ /* 0x000fca00048060ff */
[----:B------:R0:W-:Y:S01]  /*46b0*/  @!P3 STG.E.U8 desc[UR20][R14.64+0x39], R5 ;  /* 0x000039050e00b986 */ /* 0x0001e2000c101114 */
[----:B------:R-:W-:Y:S05]  /*46c0*/  @P0 BRA `(.L_x_99) ;  /* 0x0000000000040947 */ /* 0x000fea0003800000 */
[----:B------:R2:W5:Y:S02]  /*46d0*/  LDG.E.U8 R4, desc[UR20][R20.64+0x38] ;  /* 0x0000381414047981 */ /* 0x000564000c1e1100 */
.L_x_99:
[----:B------:R-:W-:Y:S05]  /*46e0*/  BSYNC B1 ;  /* 0x0000000000017941 */ /* 0x000fea0003800000 */
.L_x_98:
[----:B-----5:R-:W-:Y:S01]  /*46f0*/  LOP3.LUT R4, R4, 0xff, RZ, 0xc0, !PT ;  /* 0x000000ff04047812 */ /* 0x020fe200078ec0ff */
[----:B------:R-:W-:Y:S01]  /*4700*/  BSSY B1, `(.L_x_100) ;  /* 0x000000b000017945 */ /* 0x000fe20003800000 */
[----:B------:R-:W-:Y:S02]  /*4710*/  ISETP.LT.OR P1, PT, R6, 0x9, !P1 ;  /* 0x000000090600780c */ /* 0x000fe40004f21670 */
[----:B------:R-:W-:-:S05]  /*4720*/  F2FP.F16.E5M2.UNPACK_B R4, R4 ;  /* 0x00000004ff04723e */ /* 0x000fca00020004ff */
[----:B------:R-:W-:-:S05]  /*4730*/  HADD2.F32 R4, -RZ, R4.H0_H0 ;  /* 0x20000004ff047230 */ /* 0x000fca0000004100 */
[----:B------:R-:W-:-:S04]  /*4740*/  FMUL R4, R4, R13 ;  /* 0x0000000d04047220 */ /* 0x000fc80000400000 */
[----:B------:R-:W-:-:S05]  /*4750*/  FFMA R4, R23, R12, R4 ;  /* 0x0000000c17047223 */ /* 0x000fca0000000004 */
[----:B0-----:R-:W-:Y:S02]  /*4760*/  F2FP.SATFINITE.E5M2.F32.PACK_AB_MERGE_C R5, RZ, R4, RZ ;  /* 0x00000004ff05723e */ /* 0x001fe400048060ff */
[----:B------:R-:W-:-:S03]  /*4770*/  PRMT R4, RZ, 0x7610, R4 ;  /* 0x00007610ff047816 */ /* 0x000fc60000000004 */
[----:B------:R0:W-:Y:S01]  /*4780*/  @!P0 STG.E.U8 desc[UR20][R16.64+0x38], R5 ;  /* 0x0000380510008986 */ /* 0x0001e2000c101114 */
[----:B------:R-:W-:Y:S05]  /*4790*/  @P1 BRA `(.L_x_101) ;  /* 0x0000000000041947 */ /* 0x000fea0003800000 */
[----:B------:R0:W5:Y:S02]  /*47a0*/  LDG.E.U8 R4, desc[UR20][R20.64+0x39] ;  /* 0x0000391414047981 */ /* 0x000164000c1e1100 */
.L_x_101:
[----:B------:R-:W-:Y:S05]  /*47b0*/  BSYNC B1 ;  /* 0x0000000000017941 */ /* 0x000fea0003800000 */
.L_x_100:
[----:B------:R-:W-:Y:S05]  /*47c0*/  @P1 BRA `(.L_x_102) ;  /* 0x0000000800601947 */ /* 0x000fea0003800000 */
[----:B-----5:R-:W-:-:S04]  /*47d0*/  LOP3.LUT R4, R4, 0xff, RZ, 0xc0, !PT ;  /* 0x000000ff04047812 */ /* 0x020fc800078ec0ff */
[----:B------:R-:W-:-:S05]  /*47e0*/  F2FP.F16.E5M2.UNPACK_B R4, R4 ;  /* 0x00000004ff04723e */ /* 0x000fca00020004ff */
[----:B------:R-:W-:-:S05]  /*47f0*/  HADD2.F32 R4, -RZ, R4.H0_H0 ;  /* 0x20000004ff047230 */ /* 0x000fca0000004100 */
[----:B0-----:R-:W-:-:S04]  /*4800*/  FMUL R5, R4, R13 ;  /* 0x0000000d04057220 */ /* 0x001fc80000400000 */
[----:B------:R-:W-:-:S05]  /*4810*/  FFMA R5, R22, R12, R5 ;  /* 0x0000000c16057223 */ /* 0x000fca0000000005 */
[----:B------:R-:W-:-:S05]  /*4820*/  F2FP.SATFINITE.E5M2.F32.PACK_AB_MERGE_C R5, RZ, R5, RZ ;  /* 0x00000005ff05723e */ /* 0x000fca00048060ff */
[----:B------:R0:W-:Y:S01]  /*4830*/  STG.E.U8 desc[UR20][R16.64+0x39], R5 ;  /* 0x0000390510007986 */ /* 0x0001e2000c101114 */
[----:B------:R-:W-:Y:S05]  /*4840*/  BRA `(.L_x_102) ;  /* 0x0000000800407947 */ /* 0x000fea0003800000 */
.L_x_37:
[C---:B------:R-:W-:Y:S01]  /*4850*/  ISETP.GE.AND P3, PT, R24.reuse, 0x1, PT ;  /* 0x000000011800780c */ /* 0x040fe20003f66270 */
[-C--:B------:R-:W-:Y:S01]  /*4860*/  FMUL R85, R85, R12.reuse ;  /* 0x0000000c55557220 */ /* 0x080fe20000400000 */
[----:B------:R-:W-:Y:S01]  /*4870*/  ISETP.GE.AND P0, PT, R24, 0x2, PT ;  /* 0x000000021800780c */ /* 0x000fe20003f06270 */
[-C--:B------:R-:W-:Y:S01]  /*4880*/  FMUL R84, R84, R12.reuse ;  /* 0x0000000c54547220 */ /* 0x080fe20000400000 */
[C---:B------:R-:W-:Y:S01]  /*4890*/  ISETP.LT.OR P1, PT, R6.reuse, 0x1, !P3 ;  /* 0x000000010600780c */ /* 0x040fe20005f21670 */
[-C--:B------:R-:W-:Y:S01]  /*48a0*/  FMUL R83, R83, R12.reuse ;  /* 0x0000000c53537220 */ /* 0x080fe20000400000 */
[----:B------:R-:W-:Y:S01]  /*48b0*/  ISETP.LT.OR P2, PT, R6, 0x1, !P0 ;  /* 0x000000010600780c */ /* 0x000fe20004741670 */
[-C--:B------:R-:W-:Y:S01]  /*48c0*/  FMUL R82, R82, R12.reuse ;  /* 0x0000000c52527220 */ /* 0x080fe20000400000 */
[----:B------:R-:W-:Y:S01]  /*48d0*/  ISETP.LT.OR P3, PT, R6, 0x9, !P3 ;  /* 0x000000090600780c */ /* 0x000fe20005f61670 */
[-C--:B------:R-:W-:Y:S01]  /*48e0*/  FMUL R81, R81, R12.reuse ;  /* 0x0000000c51517220 */ /* 0x080fe20000400000 */
[----:B------:R-:W-:Y:S01]  /*48f0*/  F2FP.SATFINITE.E5M2.F32.PACK_AB_MERGE_C R85, RZ, R85, RZ ;  /* 0x00000055ff55723e */ /* 0x000fe200048060ff */
[----:B------:R-:W-:Y:S01]  /*4900*/  FMUL R80, R80, R12 ;  /* 0x0000000c50507220 */ /* 0x000fe20000400000 */
[----:B------:R-:W-:Y:S01]  /*4910*/  F2FP.SATFINITE.E5M2.F32.PACK_AB_MERGE_C R5, RZ, R84, RZ ;  /* 0x00000054ff05723e */ /* 0x000fe200048060ff */
[-C--:B------:R-:W-:Y:S01]  /*4920*/  FMUL R79, R79, R12.reuse ;  /* 0x0000000c4f4f7220 */ /* 0x080fe20000400000 */
[----:B------:R-:W-:Y:S01]  /*4930*/  F2FP.SATFINITE.E5M2.F32.PACK_AB_MERGE_C R83, RZ, R83, RZ ;  /* 0x00000053ff53723e */ /* 0x000fe200048060ff */
[-C--:B------:R-:W-:Y:S01]  /*4940*/  FMUL R78, R78, R12.reuse ;  /* 0x0000000c4e4e7220 */ /* 0x080fe20000400000 */
[----:B------:R-:W-:Y:S01]  /*4950*/  ISETP.LT.OR P0, PT, R6, 0x9, !P0 ;  /* 0x000000090600780c */ /* 0x000fe20004701670 */
[----:B------:R-:W-:Y:S01]  /*4960*/  @!P1 STG.E.U8 desc[UR20][R14.64], R85 ;  /* 0x000000550e009986 */ /* 0x000fe2000c101114 */
[C---:B------:R-:W-:Y:S01]  /*4970*/  ISETP.GE.AND P1, PT, R24.reuse, 0x9, PT ;  /* 0x000000091800780c */ /* 0x040fe20003f26270 */
[-C--:B------:R-:W-:Y:S01]  /*4980*/  FMUL R77, R77, R12.reuse ;  /* 0x0000000c4d4d7220 */ /* 0x080fe20000400000 */
[----:B------:R-:W-:Y:S01]  /*4990*/  F2FP.SATFINITE.E5M2.F32.PACK_AB_MERGE_C R81, RZ, R81, RZ ;  /* 0x00000051ff51723e */ /* 0x000fe200048060ff */
[----:B------:R0:W-:Y:S01]  /*49a0*/  @!P2 STG.E.U8 desc[UR20][R14.64+0x1], R5 ;  /* 0x000001050e00a986 */ /* 0x0001e2000c101114 */
[----:B------:R-:W-:Y:S01]  /*49b0*/  ISETP.GE.AND P2, PT, R24, 0xa, PT ;  /* 0x0000000a1800780c */ /* 0x000fe20003f46270 */
[----:B------:R-:W-:Y:S01]  /*49c0*/  FMUL R76, R76, R12 ;  /* 0x0000000c4c4c7220 */ /* 0x000fe20000400000 */
[----:B------:R-:W-:Y:S01]  /*49d0*/  F2FP.SATFINITE.E5M2.F32.PACK_AB_MERGE_C R21, RZ, R80, RZ ;  /* 0x00000050ff15723e */ /* 0x000fe200048060ff */
[----:B------:R-:W-:Y:S01]  /*49e0*/  @!P3 STG.E.U8 desc[UR20][R16.64], R83 ;  /* 0x000000531000b986 */ /* 0x000fe2000c101114 */
[----:B------:R-:W-:Y:S01]  /*49f0*/  ISETP.LT.OR P3, PT, R6, 0x1, !P1 ;  /* 0x000000010600780c */ /* 0x000fe20004f61670 */
[-C--:B------:R-:W-:Y:S01]  /*4a00*/  FMUL R74, R74, R12.reuse ;  /* 0x0000000c4a4a7220 */ /* 0x080fe20000400000 */
[C---:B------:R-:W-:Y:S01]  /*4a10*/  ISETP.LT.OR P5, PT, R6.reuse, 0x1, !P2 ;  /* 0x000000010600780c */ /* 0x040fe200057a1670 */
[-C--:B------:R-:W-:Y:S01]  /*4a20*/  FMUL R75, R75, R12.reuse ;  /* 0x0000000c4b4b7220 */ /* 0x080fe20000400000 */
[----:B------:R-:W-:Y:S01]  /*4a30*/  ISETP.LT.OR P1, PT, R6, 0x9, !P1 ;  /* 0x000000090600780c */ /* 0x000fe20004f21670 */
[-C--:B------:R-:W-:Y:S01]  /*4a40*/  FMUL R73, R73, R12.reuse ;  /* 0x0000000c49497220 */ /* 0x080fe20000400000 */
[----:B------:R-:W-:Y:S01]  /*4a50*/  F2FP.SATFINITE.E5M2.F32.PACK_AB_MERGE_C R79, RZ, R79, RZ ;  /* 0x0000004fff4f723e */ /* 0x000fe200048060ff */
[----:B------:R-:W-:Y:S01]  /*4a60*/  FMUL R72, R72, R12 ;  /* 0x0000000c48487220 */ /* 0x000fe20000400000 */
[----:B0-----:R-:W-:Y:S01]  /*4a70*/  F2FP.SATFINITE.E5M2.F32.PACK_AB_MERGE_C R5, RZ, R82, RZ ;  /* 0x00000052ff05723e */ /* 0x001fe200048060ff */
[-C--:B------:R-:W-:Y:S01]  /*4a80*/  FMUL R70, R70, R12.reuse ;  /* 0x0000000c46467220 */ /* 0x080fe20000400000 */
[----:B------:R-:W-:Y:S01]  /*4a90*/  ISETP.LT.OR P2, PT, R6, 0x9, !P2 ;  /* 0x000000090600780c */ /* 0x000fe20005741670 */
[----:B------:R-:W-:Y:S01]  /*4aa0*/  FMUL R71, R71, R12 ;  /* 0x0000000c47477220 */ /* 0x000fe20000400000 */
[----:B------:R-:W-:Y:S01]  /*4ab0*/  F2FP.SATFINITE.E5M2.F32.PACK_AB_MERGE_C R25, RZ, R78, RZ ;  /* 0x0000004eff19723e */ /* 0x000fe200048060ff */
[----:B------:R0:W-:Y:S01]  /*4ac0*/  @!P0 STG.E.U8 desc[UR20][R16.64+0x1], R5 ;  /* 0x0000010510008986 */ /* 0x0001e2000c101114 */
[C---:B------:R-:W-:Y:S01]  /*4ad0*/  ISETP.GE.AND P0, PT, R24.reuse, 0x11, PT ;  /* 0x000000111800780c */ /* 0x040fe20003f06270 */
[-C--:B------:R-:W-:Y:S01]  /*4ae0*/  FMUL R69, R69, R12.reuse ;  /* 0x0000000c45457220 */ /* 0x080fe20000400000 */
[----:B------:R-:W-:Y:S01]  /*4af0*/  F2FP.SATFINITE.E5M2.F32.PACK_AB_MERGE_C R77, RZ, R77, RZ ;  /* 0x0000004dff4d723e */ /* 0x000fe200048060ff */
[----:B------:R-:W-:Y:S01]  /*4b00*/  @!P3 STG.E.U8 desc[UR20][R14.64+0x8], R81 ;  /* 0x000008510e00b986 */ /* 0x000fe2000c101114 */
[----:B------:R-:W-:Y:S01]  /*4b10*/  ISETP.GE.AND P3, PT, R24, 0x12, PT ;  /* 0x000000121800780c */ /* 0x000fe20003f66270 */
[-C--:B------:R-:W-:Y:S01]  /*4b20*/  FMUL R68, R68, R12.reuse ;  /* 0x0000000c44447220 */ /* 0x080fe20000400000 */
[----:B------:R-:W-:Y:S01]  /*4b30*/  F2FP.SATFINITE.E5M2.F32.PACK_AB_MERGE_C R75, RZ, R75, RZ ;  /* 0x0000004bff4b723e */ /* 0x000fe200048060ff */
[----:B------:R1:W-:Y:S01]  /*4b40*/  @!P5 STG.E.U8 desc[UR20][R14.64+0x9], R21 ;  /* 0x000009150e00d986 */ /* 0x0003e2000c101114 */
[C---:B------:R-:W-:Y:S01]  /*4b50*/  ISETP.LT.OR P5, PT, R6.reuse, 0x1, !P3 ;  /* 0x000000010600780c */ /* 0x040fe20005fa1670 */
[-C--:B------:R-:W-:Y:S01]  /*4b60*/  FMUL R67, R67, R12.reuse ;  /* 0x0000000c43437220 */ /* 0x080fe20000400000 */
[C---:B------:R-:W-:Y:S01]  /*4b70*/  ISETP.LT.OR P3, PT, R6.reuse, 0x9, !P3 ;  /* 0x000000090600780c */ /* 0x040fe20005f61670 */
[----:B------:R-:W-:Y:S01]  /*4b80*/  @!P1 STG.E.U8 desc[UR20][R16.64+0x8], R79 ;  /* 0x0000084f10009986 */ /* 0x000fe2000c101114 */
[----:B------:R-:W-:Y:S01]  /*4b90*/  ISETP.LT.OR P1, PT, R6, 0x1, !P0 ;  /* 0x000000010600780c */ /* 0x000fe20004721670 */
[----:B------:R-:W-:Y:S01]  /*4ba0*/  FMUL R66, R66, R12 ;  /* 0x0000000c42427220 */ /* 0x000fe20000400000 */
[----:B0-----:R-:W-:Y:S01]  /*4bb0*/  F2FP.SATFINITE.E5M2.F32.PACK_AB_MERGE_C R5, RZ, R76, RZ ;  /* 0x0000004cff05723e */ /* 0x001fe200048060ff */
[----:B------:R-:W-:Y:S01]  /*4bc0*/  @!P2 STG.E.U8 desc[UR20][R16.64+0x9], R25 ;  /* 0x000009191000a986 */ /* 0x000fe2000c101114 */
[----:B------:R-:W-:Y:S01]  /*4bd0*/  ISETP.GE.AND P2, PT, R24, 0x19, PT ;  /* 0x000000191800780c */ /* 0x000fe20003f46270 */
[-C--:B------:R-:W-:Y:S01]  /*4be0*/  FMUL R65, R65, R12.reuse ;  /* 0x0000000c41417220 */ /* 0x080fe20000400000 */
[----:B------:R-:W-:Y:S01]  /*4bf0*/  ISETP.LT.OR P0, PT, R6, 0x9, !P0 ;  /* 0x000000090600780c */ /* 0x000fe20004701670 */
[----:B------:R-:W-:Y:S01]  /*4c00*/  FMUL R64, R64, R12 ;  /* 0x0000000c40407220 */ /* 0x000fe20000400000 */
[----:B------:R-:W-:Y:S01]  /*4c10*/  ISETP.LT.OR P6, PT, R6, 0x1, !P2 ;  /* 0x000000010600780c */ /* 0x000fe200057c1670 */
[----:B------:R0:W-:Y:S01]  /*4c20*/  @!P5 STG.E.U8 desc[UR20][R14.64+0x11], R5 ;  /* 0x000011050e00d986 */ /* 0x0001e2000c101114 */
[----:B-1----:R-:W-:Y:S01]  /*4c30*/  F2FP.SATFINITE.E5M2.F32.PACK_AB_MERGE_C R21, RZ, R74, RZ ;  /* 0x0000004aff15723e */ /* 0x002fe200048060ff */
[-C--:B------:R-:W-:Y:S01]  /*4c40*/  FMUL R62, R62, R12.reuse ;  /* 0x0000000c3e3e7220 */ /* 0x080fe20000400000 */
[----:B------:R-:W-:Y:S01]  /*4c50*/  F2FP.SATFINITE.E5M2.F32.PACK_AB_MERGE_C R73, RZ, R73, RZ ;  /* 0x00000049ff49723e */ /* 0x000fe200048060ff */
[----:B------:R-:W-:Y:S01]  /*4c60*/  @!P1 STG.E.U8 desc[UR20][R14.64+0x10], R77 ;  /* 0x0000104d0e009986 */ /* 0x000fe2000c101114 */
[----:B------:R-:W-:Y:S01]  /*4c70*/  ISETP.GE.AND P1, PT, R24, 0x1a, PT ;  /* 0x0000001a1800780c */ /* 0x000fe20003f26270 */
[-C--:B------:R-:W-:Y:S01]  /*4c80*/  FMUL R63, R63, R12.reuse ;  /* 0x0000000c3f3f7220 */ /* 0x080fe20000400000 */
[C---:B------:R-:W-:Y:S01]  /*4c90*/  ISETP.LT.OR P2, PT, R6.reuse, 0x9, !P2 ;  /* 0x000000090600780c */ /* 0x040fe20005741670 */
[----:B------:R1:W-:Y:S01]  /*4ca0*/  @!P3 STG.E.U8 desc[UR20][R16.64+0x11], R21 ;  /* 0x000011151000b986 */ /* 0x0003e2000c101114 */
[C---:B------:R-:W-:Y:S01]  /*4cb0*/  ISETP.LT.OR P5, PT, R6.reuse, 0x1, !P1 ;  /* 0x000000010600780c */ /* 0x040fe20004fa1670 */
[----:B------:R-:W-:Y:S01]  /*4cc0*/  FMUL R61, R61, R12 ;  /* 0x0000000c3d3d7220 */ /* 0x000fe20000400000 */
[----:B------:R-:W-:Y:S01]  /*4cd0*/  ISETP.LT.OR P3, PT, R6, 0x9, !P1 ;  /* 0x000000090600780c */ /* 0x000fe20004f61670 */
[----:B------:R-:W-:Y:S01]  /*4ce0*/  @!P0 STG.E.U8 desc[UR20][R16.64+0x10], R75 ;  /* 0x0000104b10008986 */ /* 0x000fe2000c101114 */
[----:B0-----:R-:W-:Y:S01]  /*4cf0*/  F2FP.SATFINITE.E5M2.F32.PACK_AB_MERGE_C R5, RZ, R72, RZ ;  /* 0x00000048ff05723e */ /* 0x001fe200048060ff */
[-C--:B------:R-:W-:Y:S01]  /*4d00*/  FMUL R60, R60, R12.reuse ;  /* 0x0000000c3c3c7220 */ /* 0x080fe20000400000 */
[C---:B------:R-:W-:Y:S01]  /*4d10*/  ISETP.GE.AND P0, PT, R24.reuse, 0x21, PT ;  /* 0x000000211800780c */ /* 0x040fe20003f06270 */
[----:B------:R-:W-:Y:S01]  /*4d20*/  @!P6 STG.E.U8 desc[UR20][R14.64+0x18], R73 ;  /* 0x000018490e00e986 */ /* 0x000fe2000c101114 */
[----:B------:R-:W-:Y:S01]  /*4d30*/  ISETP.GE.AND P1, PT, R24, 0x22, PT ;  /* 0x000000221800780c */ /* 0x000fe20003f26270 */
[-C--:B------:R-:W-:Y:S01]  /*4d40*/  FMUL R59, R59, R12.reuse ;  /* 0x0000000c3b3b7220 */ /* 0x080fe20000400000 */
[----:B------:R-:W-:Y:S01]  /*4d50*/  ISETP.LT.OR P6, PT, R6, 0x1, !P0 ;  /* 0x000000010600780c */ /* 0x000fe200047c1670 */
[----:B------:R-:W-:Y:S01]  /*4d60*/  FMUL R58, R58, R12 ;  /* 0x0000000c3a3a7220 */ /* 0x000fe20000400000 */
[----:B-1----:R-:W-:Y:S01]  /*4d70*/  F2FP.SATFINITE.E5M2.F32.PACK_AB_MERGE_C R21, RZ, R70, RZ ;  /* 0x00000046ff15723e */ /* 0x002fe200048060ff */
[----:B------:R0:W-:Y:S01]  /*4d80*/  @!P5 STG.E.U8 desc[UR20][R14.64+0x19], R5 ;  /* 0x000019050e00d986 */ /* 0x0001e2000c101114 */
[----:B------:R-:W-:Y:S01]  /*4d90*/  ISETP.LT.OR P5, PT, R6, 0x1, !P1 ;  /* 0x000000010600780c */ /* 0x000fe20004fa1670 */
[-C--:B------:R-:W-:Y:S01]  /*4da0*/  FMUL R57, R57, R12.reuse ;  /* 0x0000000c39397220 */ /* 0x080fe20000400000 */
[----:B------:R-:W-:Y:S01]  /*4db0*/  F2FP.SATFINITE.E5M2.F32.PACK_AB_MERGE_C R71, RZ, R71, RZ ;  /* 0x00000047ff47723e */ /* 0x000fe200048060ff */
[----:B------:R1:W-:Y:S01]  /*4dc0*/  @!P3 STG.E.U8 desc[UR20][R16.64+0x19], R21 ;  /* 0x000019151000b986 */ /* 0x0003e2000c101114 */
[----:B------:R-:W-:Y:S01]  /*4dd0*/  F2FP.SATFINITE.E5M2.F32.PACK_AB_MERGE_C R69, RZ, R69, RZ ;  /* 0x00000045ff45723e */ /* 0x000fe200048060ff */
[----:B------:R-:W-:Y:S01]  /*4de0*/  FMUL R56, R56, R12 ;  /* 0x0000000c38387220 */ /* 0x000fe20000400000 */
[----:B------:R-:W-:Y:S01]  /*4df0*/  F2FP.SATFINITE.E5M2.F32.PACK_AB_MERGE_C R25, RZ, R68, RZ ;  /* 0x00000044ff19723e */ /* 0x000fe200048060ff */
[----:B------:R-:W-:Y:S01]  /*4e00*/  @!P2 STG.E.U8 desc[UR20][R16.64+0x18], R71 ;  /* 0x000018471000a986 */ /* 0x000fe2000c101114 */
[----:B------:R-:W-:Y:S01]  /*4e10*/  ISETP.LT.OR P3, PT, R6, 0x9, !P1 ;  /* 0x000000090600780c */ /* 0x000fe20004f61670 */
[-C--:B------:R-:W-:Y:S01]  /*4e20*/  FMUL R23, R23, R12.reuse ;  /* 0x0000000c17177220 */ /* 0x080fe20000400000 */
[----:B------:R-:W-:Y:S01]  /*4e30*/  ISETP.GE.AND P2, PT, R24, 0x29, PT ;  /* 0x000000291800780c */ /* 0x000fe20003f46270 */
[----:B------:R-:W-:Y:S01]  /*4e40*/  @!P6 STG.E.U8 desc[UR20][R14.64+0x20], R69 ;  /* 0x000020450e00e986 */ /* 0x000fe2000c101114 */
[----:B------:R-:W-:Y:S01]  /*4e50*/  ISETP.LT.OR P0, PT, R6, 0x9, !P0 ;  /* 0x000000090600780c */ /* 0x000fe20004701670 */
[----:B------:R-:W-:Y:S01]  /*4e60*/  FMUL R22, R22, R12 ;  /* 0x0000000c16167220 */ /* 0x000fe20000400000 */
[----:B------:R-:W-:Y:S01]  /*4e70*/  ISETP.GE.AND P1, PT, R24, 0x2a, PT ;  /* 0x0000002a1800780c */ /* 0x000fe20003f26270 */
[----:B------:R-:W-:Y:S01]  /*4e80*/  @!P5 STG.E.U8 desc[UR20][R14.64+0x21], R25 ;  /* 0x000021190e00d986 */ /* 0x000fe2000c101114 */
[----:B------:R-:W-:-:S02]  /*4e90*/  ISETP.LT.OR P6, PT, R6, 0x1, !P2 ;  /* 0x000000010600780c */ /* 0x000fc400057c1670 */
[C---:B------:R-:W-:Y:S02]  /*4ea0*/  ISETP.LT.OR P5, PT, R6.reuse, 0x1, !P1 ;  /* 0x000000010600780c */ /* 0x040fe40004fa1670 */
[----:B------:R-:W-:Y:S02]  /*4eb0*/  F2FP.SATFINITE.E5M2.F32.PACK_AB_MERGE_C R67, RZ, R67, RZ ;  /* 0x00000043ff43723e */ /* 0x000fe400048060ff */
[----:B0-----:R-:W-:Y:S02]  /*4ec0*/  F2FP.SATFINITE.E5M2.F32.PACK_AB_MERGE_C R5, RZ, R66, RZ ;  /* 0x00000042ff05723e */ /* 0x001fe400048060ff */
[----:B------:R-:W-:Y:S01]  /*4ed0*/  F2FP.SATFINITE.E5M2.F32.PACK_AB_MERGE_C R65, RZ, R65, RZ ;  /* 0x00000041ff41723e */ /* 0x000fe200048060ff */
[----:B------:R-:W-:Y:S01]  /*4ee0*/  @!P0 STG.E.U8 desc[UR20][R16.64+0x20], R67 ;  /* 0x0000204310008986 */ /* 0x000fe2000c101114 */
[----:B-1----:R-:W-:Y:S02]  /*4ef0*/  F2FP.SATFINITE.E5M2.F32.PACK_AB_MERGE_C R21, RZ, R64, RZ ;  /* 0x00000040ff15723e */ /* 0x002fe400048060ff */
[C---:B------:R-:W-:Y:S01]  /*4f00*/  ISETP.LT.OR P1, PT, R6.reuse, 0x9, !P1 ;  /* 0x000000090600780c */ /* 0x040fe20004f21670 */
[----:B------:R0:W-:Y:S01]  /*4f10*/  @!P3 STG.E.U8 desc[UR20][R16.64+0x21], R5 ;  /* 0x000021051000b986 */ /* 0x0001e2000c101114 */
[----:B------:R-:W-:-:S02]  /*4f20*/  ISETP.LT.OR P2, PT, R6, 0x9, !P2 ;  /* 0x000000090600780c */ /* 0x000fc40005741670 */
[C---:B------:R-:W-:Y:S01]  /*4f30*/  ISETP.GE.AND P3, PT, R24.reuse, 0x31, PT ;  /* 0x000000311800780c */ /* 0x040fe20003f66270 */
[----:B------:R-:W-:Y:S01]  /*4f40*/  @!P6 STG.E.U8 desc[UR20][R14.64+0x28], R65 ;  /* 0x000028410e00e986 */ /* 0x000fe2000c101114 */
[----:B------:R-:W-:Y:S02]  /*4f50*/  ISETP.GE.AND P0, PT, R24, 0x32, PT ;  /* 0x000000321800780c */ /* 0x000fe40003f06270 */
[----:B------:R-:W-:Y:S01]  /*4f60*/  F2FP.SATFINITE.E5M2.F32.PACK_AB_MERGE_C R63, RZ, R63, RZ ;  /* 0x0000003fff3f723e */ /* 0x000fe200048060ff */
[----:B------:R1:W-:Y:S01]  /*4f70*/  @!P5 STG.E.U8 desc[UR20][R14.64+0x29], R21 ;  /* 0x000029150e00d986 */ /* 0x0003e2000c101114 */
[C---:B------:R-:W-:Y:S02]  /*4f80*/  ISETP.LT.OR P5, PT, R6.reuse, 0x1, !P3 ;  /* 0x000000010600780c */ /* 0x040fe40005fa1670 */
[----:B------:R-:W-:Y:S02]  /*4f90*/  ISETP.LT.OR P6, PT, R6, 0x1, !P0 ;  /* 0x000000010600780c */ /* 0x000fe400047c1670 */
[----:B0-----:R-:W-:Y:S01]  /*4fa0*/  F2FP.SATFINITE.E5M2.F32.PACK_AB_MERGE_C R5, RZ, R62, RZ ;  /* 0x0000003eff05723e */ /* 0x001fe200048060ff */
[----:B------:R-:W-:Y:S01]  /*4fb0*/  @!P2 STG.E.U8 desc[UR20][R16.64+0x28], R63 ;  /* 0x0000283f1000a986 */ /* 0x000fe2000c101114 */
[----:B------:R-:W-:-:S02]  /*4fc0*/  F2FP.SATFINITE.E5M2.F32.PACK_AB_MERGE_C R61, RZ, R61, RZ ;  /* 0x0000003dff3d723e */ /* 0x000fc400048060ff */
[----:B------:R-:W-:Y:S01]  /*4fd0*/  ISETP.GE.AND P2, PT, R24, 0x3a, PT ;  /* 0x0000003a1800780c */ /* 0x000fe20003f46270 */
[----:B------:R0:W-:Y:S01]  /*4fe0*/  @!P1 STG.E.U8 desc[UR20][R16.64+0x29], R5 ;  /* 0x0000290510009986 */ /* 0x0001e2000c101114 */
[----:B------:R-:W-:Y:S02]  /*4ff0*/  ISETP.LT.OR P1, PT, R6, 0x9, !P3 ;  /* 0x000000090600780c */ /* 0x000fe40005f21670 */
[----:B-1----:R-:W-:Y:S01]  /*5000*/  F2FP.SATFINITE.E5M2.F32.PACK_AB_MERGE_C R21, RZ, R60, RZ ;  /* 0x0000003cff15723e */ /* 0x002fe200048060ff */
[----:B------:R-:W-:Y:S01]  /*5010*/  @!P5 STG.E.U8 desc[UR20][R14.64+0x30], R61 ;  /* 0x0000303d0e00d986 */ /* 0x000fe2000c101114 */
[----:B------:R-:W-:Y:S02]  /*5020*/  ISETP.GE.AND P3, PT, R24, 0x39, PT ;  /* 0x000000391800780c */ /* 0x000fe40003f66270 */
[C---:B------:R-:W-:Y:S01]  /*5030*/  ISETP.LT.OR P0, PT, R6.reuse, 0x9, !P0 ;  /* 0x000000090600780c */ /* 0x040fe20004701670 */
[----:B------:R1:W-:Y:S01]  /*5040*/  @!P6 STG.E.U8 desc[UR20][R14.64+0x31], R21 ;  /* 0x000031150e00e986 */ /* 0x0003e2000c101114 */
[----:B------:R-:W-:-:S02]  /*5050*/  ISETP.LT.OR P5, PT, R6, 0x1, !P3 ;  /* 0x000000010600780c */ /* 0x000fc40005fa1670 */
[C---:B------:R-:W-:Y:S02]  /*5060*/  ISETP.LT.OR P6, PT, R6.reuse, 0x1, !P2 ;  /* 0x000000010600780c */ /* 0x040fe400057c1670 */
[C---:B------:R-:W-:Y:S02]  /*5070*/  ISETP.LT.OR P3, PT, R6.reuse, 0x9, !P3 ;  /* 0x000000090600780c */ /* 0x040fe40005f61670 */
[----:B------:R-:W-:Y:S02]  /*5080*/  ISETP.LT.OR P2, PT, R6, 0x9, !P2 ;  /* 0x000000090600780c */ /* 0x000fe40005741670 */
[----:B------:R-:W-:Y:S02]  /*5090*/  F2FP.SATFINITE.E5M2.F32.PACK_AB_MERGE_C R59, RZ, R59, RZ ;  /* 0x0000003bff3b723e */ /* 0x000fe400048060ff */
[----:B0-----:R-:W-:Y:S02]  /*50a0*/  F2FP.SATFINITE.E5M2.F32.PACK_AB_MERGE_C R5, RZ, R58, RZ ;  /* 0x0000003aff05723e */ /* 0x001fe400048060ff */
[----:B------:R-:W-:Y:S01]  /*50b0*/  F2FP.SATFINITE.E5M2.F32.PACK_AB_MERGE_C R57, RZ, R57, RZ ;  /* 0x00000039ff39723e */ /* 0x000fe200048060ff */
[----:B------:R0:W-:Y:S01]  /*50c0*/  @!P1 STG.E.U8 desc[UR20][R16.64+0x30], R59 ;  /* 0x0000303b10009986 */ /* 0x0001e2000c101114 */
[----:B-1----:R-:W-:-:S02]  /*50d0*/  F2FP.SATFINITE.E5M2.F32.PACK_AB_MERGE_C R21, RZ, R56, RZ ;  /* 0x00000038ff15723e */ /* 0x002fc400048060ff */
[----:B------:R-:W-:Y:S01]  /*50e0*/  F2FP.SATFINITE.E5M2.F32.PACK_AB_MERGE_C R23, RZ, R23, RZ ;  /* 0x00000017ff17723e */ /* 0x000fe200048060ff */
[----:B------:R0:W-:Y:S01]  /*50f0*/  @!P0 STG.E.U8 desc[UR20][R16.64+0x31], R5 ;  /* 0x0000310510008986 */ /* 0x0001e2000c101114 */
[----:B------:R-:W-:-:S03]  /*5100*/  F2FP.SATFINITE.E5M2.F32.PACK_AB_MERGE_C R25, RZ, R22, RZ ;  /* 0x00000016ff19723e */ /* 0x000fc600048060ff */
[----:B------:R0:W-:Y:S04]  /*5110*/  @!P5 STG.E.U8 desc[UR20][R14.64+0x38], R57 ;  /* 0x000038390e00d986 */ /* 0x0001e8000c101114 */
[----:B------:R0:W-:Y:S04]  /*5120*/  @!P6 STG.E.U8 desc[UR20][R14.64+0x39], R21 ;  /* 0x000039150e00e986 */ /* 0x0001e8000c101114 */
[----:B------:R0:W-:Y:S04]  /*5130*/  @!P3 STG.E.U8 desc[UR20][R16.64+0x38], R23 ;  /* 0x000038171000b986 */ /* 0x0001e8000c101114 */
[----:B------:R0:W-:Y:S02]  /*5140*/  @!P2 STG.E.U8 desc[UR20][R16.64+0x39], R25 ;  /* 0x000039191000a986 */ /* 0x0001e4000c101114 */
.L_x_102:
[----:B------:R-:W-:Y:S05]  /*5150*/  BSYNC B0 ;  /* 0x0000000000007941 */ /* 0x000fea0003800000 */
.L_x_36:
[C---:B------:R-:W-:Y:S01]  /*5160*/  LEA R2, P0, R8.reuse, R2, 0x1 ;  /* 0x0000000208027211 */ /* 0x040fe200078008ff */
[----:B------:R-:W-:Y:S01]  /*5170*/  ULDC.64 UR6, c[0x0][0x650] ;  /* 0x0001940000067ab9 */ /* 0x000fe20000000a00 */
[----:B-----5:R-:W-:Y:S01]  /*5180*/  IMAD.U32 R4, RZ, RZ, UR12 ;  /* 0x0000000cff047e24 */ /* 0x020fe2000f8e00ff */
[----:B0-----:R-:W-:Y:S01]  /*5190*/  PRMT R14, RZ, 0x7610, R14 ;  /* 0x00007610ff0e7816 */ /* 0x001fe2000000000e */
[----:B------:R-:W-:Y:S01]  /*51a0*/  IMAD.MOV.U32 R6, RZ, RZ, -0x1 ;  /* 0xffffffffff067424 */ /* 0x000fe200078e00ff */
[----:B------:R-:W-:Y:S01]  /*51b0*/  LEA.HI.X R3, R8, R3, R0, 0x1, P0 ;  /* 0x0000000308037211 */ /* 0x000fe200000f0c00 */
[----:B------:R0:W-:Y:S01]  /*51c0*/  SYNCS.ARRIVE.TRANS64.A1T0 RZ, [R4+UR23], RZ ;  /* 0x000000ff04ff79a7 */ /* 0x0001e20008100017 */
[----:B------:R-:W-:Y:S01]  /*51d0*/  ISETP.GE.U32.AND P0, PT, R2, UR6, PT ;  /* 0x0000000602007c0c */ /* 0x000fe2000bf06070 */
[----:B------:R-:W-:-:S03]  /*51e0*/  IMAD.MOV.U32 R5, RZ, RZ, -0x1 ;  /* 0xffffffffff057424 */ /* 0x000fc600078e00ff */
[----:B------:R-:W-:Y:S01]  /*51f0*/  ISETP.GE.U32.AND.EX P0, PT, R3, UR7, PT, P0 ;  /* 0x0000000703007c0c */ /* 0x000fe2000bf06100 */
[----:B0-----:R-:W-:-:S12]  /*5200*/  IMAD.MOV.U32 R4, RZ, RZ, -0x1 ;  /* 0xffffffffff047424 */ /* 0x001fd800078e00ff */
[----:B------:R-:W-:Y:S05]  /*5210*/  @P0 BRA `(.L_x_103) ;  /* 0x0000000400600947 */ /* 0x000fea0003800000 */
[----:B------:R-:W0:Y:S01]  /*5220*/  S2R R26, SR_CTAID.X ;  /* 0x00000000001a7919 */ /* 0x000e220000002500 */
[----:B--234-:R-:W2:Y:S01]  /*5230*/  LDC.64 R20, c[0x0][0x628] ;  /* 0x00018a00ff147b82 */ /* 0x01cea20000000a00 */
[----:B------:R-:W-:Y:S01]  /*5240*/  ULDC UR6, c[0x0][0x150] ;  /* 0x0000540000067ab9 */ /* 0x000fe20000000800 */
[----:B-1----:R-:W-:Y:S01]  /*5250*/  IMAD.MOV.U32 R16, RZ, RZ, R2 ;  /* 0x000000ffff107224 */ /* 0x002fe200078e0002 */
[----:B------:R-:W1:Y:S01]  /*5260*/  S2R R28, SR_CTAID.Y ;  /* 0x00000000001c7919 */ /* 0x000e620000002600 */
[----:B------:R-:W-:-:S04]  /*5270*/  IMAD.MOV.U32 R17, RZ, RZ, R3 ;  /* 0x000000ffff117224 */ /* 0x000fc800078e0003 */
[----:B------:R-:W3:Y:S08]  /*5280*/  LDC R29, c[0x0][0x144] ;  /* 0x00005100ff1d7b82 */ /* 0x000ef00000000800 */
[----:B------:R-:W4:Y:S08]  /*5290*/  LDC R6, c[0x0][0x630] ;  /* 0x00018c00ff067b82 */ /* 0x000f300000000800 */
[----:B------:R-:W1:Y:S01]  /*52a0*/  LDC.64 R24, c[0x0][0x620] ;  /* 0x00018800ff187b82 */ /* 0x000e620000000a00 */
[----:B--2---:R-:W-:-:S04]  /*52b0*/  ISETP.NE.U32.AND P0, PT, R20, RZ, PT ;  /* 0x000000ff1400720c */ /* 0x004fc80003f05070 */
[----:B------:R-:W-:Y:S02]  /*52c0*/  ISETP.NE.AND.EX P0, PT, R21, RZ, PT, P0 ;  /* 0x000000ff1500720c */ /* 0x000fe40003f05300 */
[----:B0-----:R-:W-:-:S05]  /*52d0*/  I2FP.F32.U32 R4, R26 ;  /* 0x0000001a00047245 */ /* 0x001fca0000201000 */
[----:B------:R-:W-:-:S04]  /*52e0*/  FMUL R4, R4, UR6 ;  /* 0x0000000604047c20 */ /* 0x000fc80008400000 */
[----:B------:R0:W2:Y:S02]  /*52f0*/  F2I.U32.TRUNC.NTZ R27, R4 ;  /* 0x00000004001b7305 */ /* 0x0000a4000020f000 */
[----:B---34-:R-:W-:Y:S05]  /*5300*/  @!P0 BRA `(.L_x_104) ;  /* 0x0000000000288947 */ /* 0x018fea0003800000 */
[----:B------:R-:W3:Y:S02]  /*5310*/  LDC R5, c[0x0][0x634] ;  /* 0x00018d00ff057b82 */ /* 0x000ee40000000800 */
[----:B---3--:R-:W-:-:S05]  /*5320*/  IADD3 R17, P0, R2, R5, RZ ;  /* 0x0000000502117210 */ /* 0x008fca0007f1e0ff */
[----:B------:R-:W-:-:S04]  /*5330*/  IMAD.X R23, RZ, RZ, R3, P0 ;  /* 0x000000ffff177224 */ /* 0x000fc800000e0603 */
[----:B0-----:R-:W-:-:S04]  /*5340*/  IMAD.WIDE.U32 R4, R23, R20, RZ ;  /* 0x0000001417047225 */ /* 0x001fc800078e00ff */
[----:B------:R-:W-:-:S04]  /*5350*/  IMAD.WIDE.U32 R14, P0, R17, R21, R4 ;  /* 0x00000015110e7225 */ /* 0x000fc80007800004 */
[----:B------:R-:W-:-:S04]  /*5360*/  IMAD.WIDE.U32 R4, R17, R20, RZ ;  /* 0x0000001411047225 */ /* 0x000fc800078e00ff */
[----:B------:R-:W-:Y:S01]  /*5370*/  IMAD.X R17, RZ, RZ, RZ, P0 ;  /* 0x000000ffff117224 */ /* 0x000fe200000e06ff */
[----:B------:R-:W-:Y:S01]  /*5380*/  IADD3 RZ, P0, R5, R14, RZ ;  /* 0x0000000e05ff7210 */ /* 0x000fe20007f1e0ff */
[----:B------:R-:W-:-:S04]  /*5390*/  IMAD.MOV.U32 R16, RZ, RZ, R15 ;  /* 0x000000ffff107224 */ /* 0x000fc800078e000f */
[----:B------:R-:W-:-:S08]  /*53a0*/  IMAD.WIDE.U32.X R16, R23, R21, R16, P0 ;  /* 0x0000001517107225 */ /* 0x000fd000000e0410 */
.L_x_104:
[-CC-:B------:R-:W-:Y:S01]  /*53b0*/  SHF.R.U64 R22, R16, R6.reuse, R17.reuse ;  /* 0x0000000610167219 */ /* 0x180fe20000001211 */
[----:B------:R-:W3:Y:S01]  /*53c0*/  LDC.64 R32, c[0x0][0x640] ;  /* 0x00019000ff207b82 */ /* 0x000ee20000000a00 */
[----:B0-----:R-:W-:Y:S01]  /*53d0*/  SHF.R.U32.HI R4, RZ, R6, R17 ;  /* 0x00000006ff047219 */ /* 0x001fe20000011611 */
[----:B--2---:R-:W-:Y:S01]  /*53e0*/  IMAD.MOV R27, RZ, RZ, -R27 ;  /* 0x000000ffff1b7224 */ /* 0x004fe200078e0a1b */
[----:B------:R-:W-:Y:S01]  /*53f0*/  IADD3 R15, P0, RZ, -R22, RZ ;  /* 0x80000016ff0f7210 */ /* 0x000fe20007f1e0ff */
[----:B------:R-:W-:Y:S01]  /*5400*/  ULDC UR6, c[0x0][0x154] ;  /* 0x0000550000067ab9 */ /* 0x000fe20000000800 */
[----:B------:R-:W-:Y:S02]  /*5410*/  IMAD.MOV.U32 R17, RZ, RZ, 0x1 ;  /* 0x00000001ff117424 */ /* 0x000fe400078e00ff */
[----:B------:R-:W-:Y:S01]  /*5420*/  IMAD R27, R29, R27, R26 ;  /* 0x0000001b1d1b7224 */ /* 0x000fe200078e021a */
[----:B------:R-:W0:Y:S01]  /*5430*/  LDC R14, c[0x0][0x618] ;  /* 0x00018600ff0e7b82 */ /* 0x000e220000000800 */
[----:B------:R-:W-:-:S04]  /*5440*/  IMAD.X R5, RZ, RZ, ~R4, P0 ;  /* 0x000000ffff057224 */ /* 0x000fc800000e0e04 */
[-C--:B-1----:R-:W-:Y:S02]  /*5450*/  IMAD R6, R5, R24.reuse, RZ ;  /* 0x0000001805067224 */ /* 0x082fe400078e02ff */
[C---:B------:R-:W-:Y:S01]  /*5460*/  IMAD.WIDE.U32 R4, R15.reuse, R24, R2 ;  /* 0x000000180f047225 */ /* 0x040fe200078e0002 */
[----:B------:R-:W1:Y:S03]  /*5470*/  LDC R16, c[0x0][0x608] ;  /* 0x00018200ff107b82 */ /* 0x000e660000000800 */
[----:B------:R-:W-:Y:S01]  /*5480*/  IMAD R15, R15, R25, R6 ;  /* 0x000000190f0f7224 */ /* 0x000fe200078e0206 */
[----:B------:R-:W-:-:S03]  /*5490*/  I2FP.F32.U32 R6, R28 ;  /* 0x0000001c00067245 */ /* 0x000fc60000201000 */
[----:B------:R-:W-:Y:S01]  /*54a0*/  IMAD.IADD R5, R5, 0x1, R15 ;  /* 0x0000000105057824 */ /* 0x000fe200078e020f */
[----:B------:R-:W2:Y:S01]  /*54b0*/  LDC R30, c[0x0][0x658] ;  /* 0x00019600ff1e7b82 */ /* 0x000ea20000000800 */
[----:B---3--:R-:W-:Y:S01]  /*54c0*/  ISETP.NE.U32.AND P0, PT, R32, RZ, PT ;  /* 0x000000ff2000720c */ /* 0x008fe20003f05070 */
[----:B------:R-:W-:-:S03]  /*54d0*/  IMAD.MOV.U32 R15, RZ, RZ, -0x1 ;  /* 0xffffffffff0f7424 */ /* 0x000fc600078e00ff */
[----:B------:R-:W-:-:S03]  /*54e0*/  ISETP.NE.AND.EX P0, PT, R33, RZ, PT, P0 ;  /* 0x000000ff2100720c */ /* 0x000fc60003f05300 */
[----:B------:R-:W3:Y:S01]  /*54f0*/  LDC R25, c[0x0][0x148] ;  /* 0x00005200ff197b82 */ /* 0x000ee20000000800 */
[-CC-:B0-----:R-:W-:Y:S02]  /*5500*/  SHF.R.U64 R20, R4, R14.reuse, R5.reuse ;  /* 0x0000000e04147219 */ /* 0x181fe40000001205 */
[----:B------:R-:W-:Y:S01]  /*5510*/  SHF.R.U32.HI R5, RZ, R14, R5 ;  /* 0x0000000eff057219 */ /* 0x000fe20000011605 */
[----:B------:R-:W-:-:S04]  /*5520*/  FMUL R14, R6, UR6 ;  /* 0x00000006060e7c20 */ /* 0x000fc80008400000 */
[----:B------:R-:W0:Y:S01]  /*5530*/  LDC R26, c[0x0][0x600] ;  /* 0x00018000ff1a7b82 */ /* 0x000e220000000800 */
[----:B------:R4:W0:Y:S01]  /*5540*/  F2I.U32.TRUNC.NTZ R23, R14 ;  /* 0x0000000e00177305 */ /* 0x000822000020f000 */
[-CC-:B-1----:R-:W-:Y:S02]  /*5550*/  SHF.R.U64 R6, R20, R16.reuse, R5.reuse ;  /* 0x0000001014067219 */ /* 0x182fe40000001205 */
[----:B------:R-:W-:-:S04]  /*5560*/  SHF.R.U32.HI R5, RZ, R16, R5 ;  /* 0x00000010ff057219 */ /* 0x000fc80000011605 */
[----:B------:R-:W1:Y:S01]  /*5570*/  LDC R31, c[0x0][0x648] ;  /* 0x00019200ff1f7b82 */ /* 0x000e620000000800 */
[-CC-:B--2---:R-:W-:Y:S02]  /*5580*/  SHF.R.U64 R24, R6, R30.reuse, R5.reuse ;  /* 0x0000001e06187219 */ /* 0x184fe40000001205 */
[-C--:B------:R-:W-:Y:S02]  /*5590*/  SHF.L.U32 R15, R15, R30.reuse, RZ ;  /* 0x0000001e0f0f7219 */ /* 0x080fe400000006ff */
[-C--:B------:R-:W-:Y:S01]  /*55a0*/  SHF.R.U32.HI R5, RZ, R30.reuse, R5 ;  /* 0x0000001eff057219 */ /* 0x080fe20000011605 */
[----:B------:R-:W-:Y:S01]  /*55b0*/  IMAD.MOV.U32 R4, RZ, RZ, R24 ;  /* 0x000000ffff047224 */ /* 0x000fe200078e0018 */
[----:B------:R-:W-:Y:S01]  /*55c0*/  SHF.L.U32 R30, R17, R30, RZ ;  /* 0x0000001e111e7219 */ /* 0x000fe200000006ff */
[----:B------:R-:W2:Y:S01]  /*55d0*/  LDC R34, c[0x0][0x638] ;  /* 0x00018e00ff227b82 */ /* 0x000ea20000000800 */
[----:B------:R-:W-:-:S07]  /*55e0*/  LOP3.LUT R29, RZ, R15, RZ, 0x33, !PT ;  /* 0x0000000fff1d7212 */ /* 0x000fce00078e33ff */
[----:B------:R-:W0:Y:S01]  /*55f0*/  LDC R35, c[0x0][0x610] ;  /* 0x00018400ff237b82 */ /* 0x000e220000000800 */
        /* <DEDUP_REMOVED lines=11> */
.L_x_105:
[----:B-1----:R-:W-:Y:S01]  /*56b0*/  SHF.R.U64 R4, R4, R31, R5 ;  /* 0x0000001f04047219 */ /* 0x002fe20000001205 */
[----:B0-----:R-:W-:Y:S01]  /*56c0*/  VIADD R17, R26, 0xffffffff ;  /* 0xffffffff1a117836 */ /* 0x001fe20000000000 */
[----:B------:R-:W-:Y:S01]  /*56d0*/  LOP3.LUT R15, R6, R29, RZ, 0xc0, !PT ;  /* 0x0000001d060f7212 */ /* 0x000fe200078ec0ff */
[----:B------:R-:W-:Y:S02]  /*56e0*/  IMAD.MOV R23, RZ, RZ, -R23 ;  /* 0x000000ffff177224 */ /* 0x000fe400078e0a17 */
[----:B------:R-:W-:Y:S02]  /*56f0*/  IMAD.MOV R5, RZ, RZ, -R4 ;  /* 0x000000ffff057224 */ /* 0x000fe400078e0a04 */
[----:B------:R-:W-:Y:S01]  /*5700*/  IMAD R6, R30, R4, R15 ;  /* 0x000000041e067224 */ /* 0x000fe200078e020f */
[----:B------:R-:W-:Y:S01]  /*5710*/  LOP3.LUT R15, R20, R17, RZ, 0xc0, !PT ;  /* 0x00000011140f7212 */ /* 0x000fe200078ec0ff */
[----:B---3--:R-:W-:Y:S02]  /*5720*/  @P4 IMAD R27, R25, R23, R28 ;  /* 0x00000017191b4224 */ /* 0x008fe400078e021c */
[----:B--2---:R-:W-:-:S02]  /*5730*/  IMAD R4, R5, R34, R24 ;  /* 0x0000002205047224 */ /* 0x004fc400078e0218 */
[----:B------:R-:W-:Y:S02]  /*5740*/  IMAD R6, R6, R35, R27 ;  /* 0x0000002306067224 */ /* 0x000fe400078e021b */
[----:B------:R-:W-:Y:S02]  /*5750*/  IMAD R5, R4, R26, R15 ;  /* 0x0000001a04057224 */ /* 0x000fe400078e020f */
[----:B------:R-:W-:-:S03]  /*5760*/  IMAD.MOV.U32 R14, RZ, RZ, 0x1 ;  /* 0x00000001ff0e7424 */ /* 0x000fc600078e00ff */
[----:B------:R-:W-:Y:S02]  /*5770*/  SEL R4, R5, R6, !P4 ;  /* 0x0000000605047207 */ /* 0x000fe40006000000 */
[----:B------:R-:W-:Y:S01]  /*5780*/  SEL R6, R6, R5, !P4 ;  /* 0x0000000506067207 */ /* 0x000fe20006000000 */
[----:B------:R-:W-:-:S07]  /*5790*/  IMAD.MOV.U32 R5, RZ, RZ, R22 ;  /* 0x000000ffff057224 */ /* 0x000fce00078e0016 */
.L_x_103:
[----:B------:R-:W-:Y:S02]  /*57a0*/  LOP3.LUT P0, RZ, R14, 0xff, RZ, 0xc0, !PT ;  /* 0x000000ff0eff7812 */ /* 0x000fe4000780c0ff */
[----:B------:R-:W-:-:S11]  /*57b0*/  LOP3.LUT R87, R87, 0x1, RZ, 0x3c, !PT ;  /* 0x0000000157577812 */ /* 0x000fd600078e3cff */
[----:B------:R-:W-:Y:S05]  /*57c0*/  @P0 BRA `(.L_x_106) ;  /* 0xffffffbc00840947 */ /* 0x000fea000383ffff */
[----:B------:R-:W-:Y:S05]  /*57d0*/  EXIT ;  /* 0x000000000000794d */ /* 0x000fea0003800000 */
.L_x_14:
[----:B------:R-:W-:-:S08]  /*57e0*/  ISETP.NE.AND P0, PT, R20, RZ, PT ;  /* 0x000000ff1400720c */ /* 0x000fd00003f05270 */
[----:B-----5:R-:W0:-:S00]  /*57f0*/  USETMAXREG.DEALLOC.CTAPOOL 0x28 ;  /* 0x00000028000079c8 */ /* 0x020e0000080e0500 */
[----:B------:R-:W-:Y:S05]  /*5800*/  @P0 EXIT ;  /* 0x000000000000094d */ /* 0x000fea0003800000 */
[----:B0-----:R-:W-:Y:S01]  /*5810*/  LOP3.LUT P0, RZ, R16, 0xff, RZ, 0xc0, !PT ;  /* 0x000000ff10ff7812 */ /* 0x001fe2000780c0ff */
[----:B------:R-:W-:Y:S02]  /*5820*/  IMAD.MOV.U32 R12, RZ, RZ, 0x1 ;  /* 0x00000001ff0c7424 */ /* 0x000fe400078e00ff */
[----:B------:R-:W-:-:S10]  /*5830*/  IMAD.MOV.U32 R15, RZ, RZ, RZ ;  /* 0x000000ffff0f7224 */ /* 0x000fd400078e00ff */
[----:B------:R-:W-:Y:S05]  /*5840*/  @!P0 BRA `(.L_x_107) ;  /* 0x0000000c00048947 */ /* 0x000fea0003800000 */
[----:B------:R-:W-:Y:S01]  /*5850*/  LOP3.LUT P0, RZ, R11, 0x1f, RZ, 0xc0, !PT ;  /* 0x0000001f0bff7812 */ /* 0x000fe2000780c0ff */
[----:B------:R-:W-:Y:S01]  /*5860*/  ULDC UR5, c[0x0][0x658] ;  /* 0x0001960000057ab9 */ /* 0x000fe20000000800 */
[----:B------:R-:W-:Y:S01]  /*5870*/  UMOV UR6, 0xffffffff ;  /* 0xffffffff00067882 */ /* 0x000fe20000000000 */
[----:B------:R-:W-:Y:S01]  /*5880*/  BSSY B0, `(.L_x_107) ;  /* 0x00000bd000007945 */ /* 0x000fe20003800000 */
[----:B------:R-:W-:Y:S01]  /*5890*/  USHF.L.U32 UR6, UR6, UR5, URZ ;  /* 0x0000000506067299 */ /* 0x000fe2000800063f */
[C---:B------:R-:W-:Y:S01]  /*58a0*/  ISETP.NE.AND P2, PT, R10.reuse, RZ, PT ;  /* 0x000000ff0a00720c */ /* 0x040fe20003f45270 */
[----:B------:R-:W-:Y:S01]  /*58b0*/  IMAD.MOV.U32 R14, RZ, RZ, 0x1 ;  /* 0x00000001ff0e7424 */ /* 0x000fe200078e00ff */
[----:B------:R-:W-:Y:S01]  /*58c0*/  ISETP.NE.OR P0, PT, R10, RZ, !P0 ;  /* 0x000000ff0a00720c */ /* 0x000fe20004705670 */
[----:B------:R-:W-:Y:S01]  /*58d0*/  IMAD.MOV.U32 R12, RZ, RZ, 0x1 ;  /* 0x00000001ff0c7424 */ /* 0x000fe200078e00ff */
[----:B------:R-:W-:Y:S01]  /*58e0*/  LOP3.LUT R13, R7, 0x2, RZ, 0xfc, !PT ;  /* 0x00000002070d7812 */ /* 0x000fe200078efcff */
[----:B------:R-:W-:Y:S01]  /*58f0*/  IMAD.MOV.U32 R15, RZ, RZ, RZ ;  /* 0x000000ffff0f7224 */ /* 0x000fe200078e00ff */
[----:B------:R-:W-:Y:S01]  /*5900*/  ULDC UR4, c[0x0][0x600] ;  /* 0x0001800000047ab9 */ /* 0x000fe20000000800 */
[----:B------:R-:W-:Y:S01]  /*5910*/  UMOV UR7, 0x1 ;  /* 0x0000000100077882 */ /* 0x000fe20000000000 */
[----:B------:R-:W-:-:S02]  /*5920*/  UIADD3 UR22, UR13, 0x1, URZ ;  /* 0x000000010d167890 */ /* 0x000fc4000fffe03f */
[----:B------:R-:W-:Y:S02]  /*5930*/  UIADD3 UR16, UR4, -0x1, URZ ;  /* 0xffffffff04107890 */ /* 0x000fe4000fffe03f */
[----:B------:R-:W-:Y:S02]  /*5940*/  USHF.L.U32 UR18, UR7, UR5, URZ ;  /* 0x0000000507127299 */ /* 0x000fe4000800063f */
[----:B------:R-:W-:Y:S01]  /*5950*/  ULOP3.LUT UR17, URZ, UR6, URZ, 0x33, !UPT ;  /* 0x000000063f117292 */ /* 0x000fe2000f8e333f */
[----:B------:R-:W-:-:S11]  /*5960*/  ULDC.64 UR20, c[0x0][0x198] ;  /* 0x0000660000147ab9 */ /* 0x000fd60000000a00 */
.L_x_119:
[----:B------:R-:W-:-:S03]  /*5970*/  UMOV UR4, 0xffffffff ;  /* 0xffffffff00047882 */ /* 0x000fc60000000000 */
[----:B------:R-:W-:Y:S05]  /*5980*/  BRA.DIV UR4, `(.L_x_108) ;  /* 0x00000016043c7947 */ /* 0x000fea000b800000 */
[----:B------:R-:W-:-:S13]  /*5990*/  ELECT P1, URZ, PT ;  /* 0x00000000003f782f */ /* 0x000fda0003820000 */
.L_x_142:
[----:B------:R-:W0:Y:S01]  /*59a0*/  LDC R10, c[0x0][0x28c] ;  /* 0x0000a300ff0a7b82 */ /* 0x000e220000000800 */
[----:B------:R-:W-:Y:S01]  /*59b0*/  BSSY B1, `(.L_x_109) ;  /* 0x0000035000017945 */ /* 0x000fe20003800000 */
[----:B0-----:R-:W-:-:S13]  /*59c0*/  ISETP.LT.OR P1, PT, R10, 0x1, !P1 ;  /* 0x000000010a00780c */ /* 0x001fda0004f21670 */
[----:B------:R-:W-:Y:S05]  /*59d0*/  @P1 BRA `(.L_x_110) ;  /* 0x0000000000c81947 */ /* 0x000fea0003800000 */
[----:B------:R-:W-:Y:S02]  /*59e0*/  IMAD.SHL.U32 R16, R4, 0x40, RZ ;  /* 0x0000004004107824 */ /* 0x000fe400078e00ff */
[----:B------:R-:W-:Y:S02]  /*59f0*/  IMAD.SHL.U32 R17, R6, 0x40, RZ ;  /* 0x0000004006117824 */ /* 0x000fe400078e00ff */
[----:B------:R-:W-:Y:S02]  /*5a00*/  IMAD.MOV.U32 R18, RZ, RZ, RZ ;  /* 0x000000ffff127224 */ /* 0x000fe400078e00ff */
[----:B------:R-:W-:Y:S02]  /*5a10*/  IMAD.U32 R20, RZ, RZ, UR22 ;  /* 0x00000016ff147e24 */ /* 0x000fe4000f8e00ff */
[----:B------:R-:W-:Y:S02]  /*5a20*/  IMAD.MOV.U32 R4, RZ, RZ, R12 ;  /* 0x000000ffff047224 */ /* 0x000fe400078e000c */
[----:B------:R-:W-:-:S07]  /*5a30*/  IMAD.MOV.U32 R6, RZ, RZ, R15 ;  /* 0x000000ffff067224 */ /* 0x000fce00078e000f */
.L_x_114:
[----:B------:R-:W0:Y:S01]  /*5a40*/  S2R R11, SR_CgaCtaId ;  /* 0x00000000000b7919 */ /* 0x000e220000008800 */
[----:B------:R-:W-:-:S04]  /*5a50*/  MOV R10, 0x400 ;  /* 0x00000400000a7802 */ /* 0x000fc80000000f00 */
[----:B0-----:R-:W-:Y:S02]  /*5a60*/  LEA R21, R11, R10, 0x18 ;  /* 0x0000000a0b157211 */ /* 0x001fe400078ec0ff */
[----:B------:R-:W-:Y:S01]  /*5a70*/  SHF.L.U32 R10, R4, 0x1f, RZ ;  /* 0x0000001f040a7819 */ /* 0x000fe200000006ff */
[----:B------:R-:W0:Y:S02]  /*5a80*/  @!P2 LDC R11, c[0x0][0x500] ;  /* 0x00014000ff0bab82 */ /* 0x000e240000000800 */
[----:B------:R-:W-:-:S04]  /*5a90*/  IMAD R19, R6, 0x8, R21 ;  /* 0x0000000806137824 */ /* 0x000fc800078e0215 */
[----:B------:R-:W1:Y:S02]  /*5aa0*/  SYNCS.PHASECHK.TRANS64.TRYWAIT P1, [R19+URZ+0x70], R10 ;  /* 0x0000700a130075a7 */ /* 0x000e64000802017f */
[----:B-1----:R-:W-:Y:S05]  /*5ab0*/  @!P1 BRA `(.L_x_111) ;  /* 0x0000001400109947 */ /* 0x002fea0003800000 */
.L_x_143:
[----:B-1----:R-:W-:Y:S01]  /*5ac0*/  PRMT R10, R13, 0x9910, RZ ;  /* 0x000099100d0a7816 */ /* 0x002fe200000000ff */
[----:B0-----:R0:W-:Y:S03]  /*5ad0*/  @!P2 SYNCS.ARRIVE.TRANS64 RZ, [R19+URZ], R11 ;  /* 0x0000000b13ffa9a7 */ /* 0x0011e6000800003f */
[----:B------:R-:W-:-:S13]  /*5ae0*/  ISETP.NE.AND P1, PT, R10, 0x2, PT ;  /* 0x000000020a00780c */ /* 0x000fda0003f25270 */
[----:B0-----:R-:W-:Y:S05]  /*5af0*/  @P1 BRA `(.L_x_112) ;  /* 0x0000000000041947 */ /* 0x001fea0003800000 */
[----:B------:R-:W-:Y:S01]  /*5b00*/  BPT.TRAP 0x1 ;  /* 0x000000040000795c */ /* 0x000fe20000300000 */
.L_x_112:
[----:B------:R-:W-:Y:S05]  /*5b10*/  @P0 BRA `(.L_x_113) ;  /* 0x0000000000040947 */ /* 0x000fea0003800000 */
[----:B------:R-:W-:Y:S01]  /*5b20*/  BPT.TRAP 0x1 ;  /* 0x000000040000795c */ /* 0x000fe20000300000 */
.L_x_113:
[----:B------:R-:W-:Y:S01]  /*5b30*/  IMAD R21, R6, 0x2000, R21 ;  /* 0x0000200006157824 */ /* 0x000fe200078e0215 */
[----:B------:R-:W-:Y:S01]  /*5b40*/  R2UR UR9, R19 ;  /* 0x00000000130972ca */ /* 0x000fe200000e0000 */
[----:B------:R-:W-:Y:S01]  /*5b50*/  VIADD R20, R20, 0xffffffff ;  /* 0xffffffff14147836 */ /* 0x000fe20000000000 */
[----:B------:R-:W-:Y:S01]  /*5b60*/  UIADD3 UR4, UP0, UR20, 0xf0, URZ ;  /* 0x000000f014047890 */ /* 0x000fe2000ff1e03f */
[----:B------:R-:W-:Y:S01]  /*5b70*/  R2UR UR11, R17 ;  /* 0x00000000110b72ca */ /* 0x000fe200000e0000 */
[----:B------:R-:W-:Y:S01]  /*5b80*/  UIADD3 UR24, UP1, UR20, 0x1f0, URZ ;  /* 0x000001f014187890 */ /* 0x000fe2000ff3e03f */
[----:B------:R-:W-:Y:S01]  /*5b90*/  R2UR UR8, R21 ;  /* 0x00000000150872ca */ /* 0x000fe200000e0000 */
[----:B------:R-:W-:Y:S01]  /*5ba0*/  UIADD3.X UR5, URZ, UR21, URZ, UP0, !UPT ;  /* 0x000000153f057290 */ /* 0x000fe200087fe43f */
[----:B------:R-:W-:Y:S01]  /*5bb0*/  R2UR UR10, R18 ;  /* 0x00000000120a72ca */ /* 0x000fe200000e0000 */
[----:B------:R-:W-:Y:S01]  /*5bc0*/  VIADD R6, R6, 0x1 ;  /* 0x0000000106067836 */ /* 0x000fe20000000000 */
[----:B------:R-:W-:Y:S01]  /*5bd0*/  R2UR UR12, R5 ;  /* 0x00000000050c72ca */ /* 0x000fe200000e0000 */
[----:B------:R-:W-:Y:S01]  /*5be0*/  UIADD3.X UR25, URZ, UR21, URZ, UP1, !UPT ;  /* 0x000000153f197290 */ /* 0x000fe20008ffe43f */
[----:B------:R-:W-:Y:S01]  /*5bf0*/  R2UR UR19, R16 ;  /* 0x00000000101372ca */ /* 0x000fe200000e0000 */
[----:B------:R-:W-:Y:S01]  /*5c00*/  UMOV UR6, 0x0 ;  /* 0x0000000000067882 */ /* 0x000fe20000000000 */
[----:B------:R-:W-:Y:S01]  /*5c10*/  ISETP.GT.AND P3, PT, R20, 0x1, PT ;  /* 0x000000011400780c */ /* 0x000fe20003f64270 */
[----:B------:R-:W-:Y:S01]  /*5c20*/  UMOV UR7, 0x10000000 ;  /* 0x1000000000077882 */ /* 0x000fe20000000000 */
[----:B------:R-:W-:Y:S01]  /*5c30*/  ISETP.NE.AND P1, PT, R6, 0xe, PT ;  /* 0x0000000e0600780c */ /* 0x000fe20003f25270 */
[----:B------:R-:W-:-:S02]  /*5c40*/  VIADD R18, R18, 0x80 ;  /* 0x0000008012127836 */ /* 0x000fc40000000000 */
[----:B------:R-:W-:Y:S01]  /*5c50*/  UIADD3 UR14, UR8, 0x200, URZ ;  /* 0x00000200080e7890 */ /* 0x000fe2000fffe03f */
[----:B------:R-:W-:Y:S01]  /*5c60*/  SEL R11, RZ, 0x1, P1 ;  /* 0x00000001ff0b7807 */ /* 0x000fe20000800000 */
[----:B------:R-:W-:Y:S01]  /*5c70*/  UIADD3 UR15, UR8, 0x1c200, URZ ;  /* 0x0001c200080f7890 */ /* 0x000fe2000fffe03f */
[----:B------:R-:W-:Y:S02]  /*5c80*/  SEL R6, R6, RZ, P1 ;  /* 0x000000ff06067207 */ /* 0x000fe40000800000 */
[----:B------:R-:W-:Y:S02]  /*5c90*/  LOP3.LUT R4, R4, R11, RZ, 0x3c, !PT ;  /* 0x0000000b04047212 */ /* 0x000fe400078e3cff */
[----:B------:R-:W-:Y:S02]  /*5ca0*/  UMOV UR8, UR14 ;  /* 0x0000000e00087c82 */ /* 0x000fe40008000000 */
[----:B------:R0:W-:Y:S02]  /*5cb0*/  UTMALDG.3D [UR8], [UR4], desc[UR6] ;  /* 0x00000608040075b4 */ /* 0x0001e40008011000 */
[----:B0-----:R-:W-:Y:S01]  /*5cc0*/  UMOV UR8, UR15 ;  /* 0x0000000f00087c82 */ /* 0x001fe20008000000 */
[----:B------:R-:W-:-:S02]  /*5cd0*/  UMOV UR11, UR19 ;  /* 0x00000013000b7c82 */ /* 0x000fc40008000000 */
[----:B------:R0:W-:Y:S02]  /*5ce0*/  UTMALDG.3D [UR8], [UR24], desc[UR6] ;  /* 0x00000608180075b4 */ /* 0x0001e40008011000 */
[----:B0-----:R-:W-:Y:S05]  /*5cf0*/  @P3 BRA `(.L_x_114) ;  /* 0xfffffffc00503947 */ /* 0x001fea000383ffff */
.L_x_110:
[----:B------:R-:W-:Y:S05]  /*5d00*/  BSYNC B1 ;  /* 0x0000000000017941 */ /* 0x000fea0003800000 */
.L_x_109:
[----:B------:R-:W-:Y:S01]  /*5d10*/  LOP3.LUT P5, RZ, R14, 0xff, RZ, 0xc0, !PT ;  /* 0x000000ff0eff7812 */ /* 0x000fe200078ac0ff */
[----:B------:R-:W-:Y:S01]  /*5d20*/  VIADD R6, R15, UR13 ;  /* 0x0000000d0f067c36 */ /* 0x000fe20008000000 */
[----:B------:R-:W-:Y:S01]  /*5d30*/  ULDC.64 UR4, c[0x0][0x650] ;  /* 0x0001940000047ab9 */ /* 0x000fe20000000a00 */
[----:B------:R-:W-:Y:S01]  /*5d40*/  IMAD.U32 R11, RZ, RZ, UR13 ;  /* 0x0000000dff0b7e24 */ /* 0x000fe2000f8e00ff */
[----:B------:R-:W-:Y:S01]  /*5d50*/  UISETP.GE.U32.AND UP0, UPT, UR13, 0xe, UPT ;  /* 0x0000000e0d00788c */ /* 0x000fe2000bf06070 */
[----:B------:R-:W-:Y:S01]  /*5d60*/  BSSY B1, `(.L_x_115) ;  /* 0x000006c000017945 */ /* 0x000fe20003800000 */
[----:B------:R-:W-:Y:S02]  /*5d70*/  SHF.R.U32.HI R4, RZ, 0x1, R6 ;  /* 0x00000001ff047819 */ /* 0x000fe40000011606 */
[----:B------:R-:W-:Y:S02]  /*5d80*/  ISETP.GT.U32.AND P1, PT, R6, 0xd, PT ;  /* 0x0000000d0600780c */ /* 0x000fe40003f24070 */
[----:B------:R-:W-:-:S02]  /*5d90*/  PLOP3.LUT P3, PT, PT, PT, UP0, 0x80, 0x0 ;  /* 0x000000000000781c */ /* 0x000fc40003f6f008 */
[----:B------:R-:W-:Y:S01]  /*5da0*/  ISETP.LT.U32.AND P1, PT, R11, 0xe, P1 ;  /* 0x0000000e0b00780c */ /* 0x000fe20000f21070 */
[----:B------:R-:W0:Y:S01]  /*5db0*/  @P5 S2R R10, SR_CgaCtaId ;  /* 0x00000000000a5919 */ /* 0x000e220000008800 */
[----:B------:R-:W-:Y:S02]  /*5dc0*/  @P5 MOV R5, 0x400 ;  /* 0x0000040000055802 */ /* 0x000fe40000000f00 */
[----:B------:R-:W-:Y:S02]  /*5dd0*/  PRMT R14, RZ, 0x7610, R14 ;  /* 0x00007610ff0e7816 */ /* 0x000fe4000000000e */
[----:B0-----:R-:W-:Y:S01]  /*5de0*/  @P5 LEA R10, R10, R5, 0x18 ;  /* 0x000000050a0a5211 */ /* 0x001fe200078ec0ff */
[----:B------:R-:W-:-:S03]  /*5df0*/  IMAD.WIDE.U32 R4, R4, -0x6db6db6d, RZ ;  /* 0x9249249304047825 */ /* 0x000fc600078e00ff */
[----:B------:R0:W-:Y:S01]  /*5e00*/  @P5 SYNCS.ARRIVE.TRANS64.A1T0 RZ, [R10+URZ+0x118], RZ ;  /* 0x000118ff0aff59a7 */ /* 0x0001e2000810003f */
[----:B------:R-:W-:Y:S01]  /*5e10*/  IADD3 R2, P5, R2, R8, RZ ;  /* 0x0000000802027210 */ /* 0x000fe20007fbe0ff */
[----:B------:R-:W-:Y:S01]  /*5e20*/  IMAD.MOV.U32 R4, RZ, RZ, -0x1 ;  /* 0xffffffffff047424 */ /* 0x000fe200078e00ff */
[----:B------:R-:W-:Y:S02]  /*5e30*/  SHF.R.U32.HI R11, RZ, 0x2, R5 ;  /* 0x00000002ff0b7819 */ /* 0x000fe40000011605 */
[----:B------:R-:W-:Y:S01]  /*5e40*/  SEL R5, RZ, 0x1, !P1 ;  /* 0x00000001ff057807 */ /* 0x000fe20004800000 */
[----:B------:R-:W-:Y:S01]  /*5e50*/  IMAD.X R3, R3, 0x1, R0, P5 ;  /* 0x0000000103037824 */ /* 0x000fe200028e0600 */
[----:B------:R-:W-:Y:S01]  /*5e60*/  ISETP.GE.U32.AND P1, PT, R2, UR4, PT ;  /* 0x0000000402007c0c */ /* 0x000fe2000bf26070 */
[----:B------:R-:W-:Y:S01]  /*5e70*/  IMAD R15, R11, -0xe, R6 ;  /* 0xfffffff20b0f7824 */ /* 0x000fe200078e0206 */
[----:B------:R-:W-:Y:S01]  /*5e80*/  LOP3.LUT R12, R12, R5, RZ, 0x3c, !PT ;  /* 0x000000050c0c7212 */ /* 0x000fe200078e3cff */
[----:B------:R-:W-:Y:S01]  /*5e90*/  IMAD.MOV.U32 R6, RZ, RZ, -0x1 ;  /* 0xffffffffff067424 */ /* 0x000fe200078e00ff */
[----:B------:R-:W-:Y:S01]  /*5ea0*/  ISETP.GE.U32.AND.EX P1, PT, R3, UR5, PT, P1 ;  /* 0x0000000503007c0c */ /* 0x000fe2000bf26110 */
[----:B------:R-:W-:Y:S01]  /*5eb0*/  IMAD.MOV.U32 R5, RZ, RZ, -0x1 ;  /* 0xffffffffff057424 */ /* 0x000fe200078e00ff */
[----:B------:R-:W-:-:S02]  /*5ec0*/  @P3 LOP3.LUT R12, R12, 0x1, R11, 0x78, !PT ;  /* 0x000000010c0c3812 */ /* 0x000fc400078e780b */
[----:B0-----:R-:W-:-:S09]  /*5ed0*/  PRMT R10, RZ, 0x7610, R10 ;  /* 0x00007610ff0a7816 */ /* 0x001fd2000000000a */
[----:B------:R-:W-:Y:S05]  /*5ee0*/  @P1 BRA `(.L_x_116) ;  /* 0x00000004004c1947 */ /* 0x000fea0003800000 */
[----:B------:R-:W0:Y:S01]  /*5ef0*/  S2R R17, SR_CTAID.X ;  /* 0x0000000000117919 */ /* 0x000e220000002500 */
[----:B------:R-:W-:Y:S01]  /*5f00*/  ULDC.64 UR4, c[0x0][0x628] ;  /* 0x00018a0000047ab9 */ /* 0x000fe20000000a00 */
[----:B------:R-:W1:Y:S01]  /*5f10*/  LDC R18, c[0x0][0x144] ;  /* 0x00005100ff127b82 */ /* 0x000e620000000800 */
[----:B------:R-:W-:Y:S01]  /*5f20*/  ISETP.NE.U32.AND P1, PT, RZ, UR4, PT ;  /* 0x00000004ff007c0c */ /* 0x000fe2000bf25070 */
[----:B------:R-:W2:Y:S01]  /*5f30*/  S2R R6, SR_CTAID.Y ;  /* 0x0000000000067919 */ /* 0x000ea20000002600 */
[----:B------:R-:W-:Y:S01]  /*5f40*/  ULDC UR6, c[0x0][0x150] ;  /* 0x0000540000067ab9 */ /* 0x000fe20000000800 */
[----:B------:R-:W-:Y:S01]  /*5f50*/  ULDC UR7, c[0x0][0x630] ;  /* 0x00018c0000077ab9 */ /* 0x000fe20000000800 */
[----:B------:R-:W-:Y:S01]  /*5f60*/  ISETP.NE.AND.EX P1, PT, RZ, UR5, PT, P1 ;  /* 0x00000005ff007c0c */ /* 0x000fe2000bf25310 */
[----:B------:R-:W-:Y:S01]  /*5f70*/  IMAD.MOV.U32 R4, RZ, RZ, R2 ;  /* 0x000000ffff047224 */ /* 0x000fe200078e0002 */
[----:B0-----:R-:W-:-:S05]  /*5f80*/  I2FP.F32.U32 R5, R17 ;  /* 0x0000001100057245 */ /* 0x001fca0000201000 */
[----:B------:R-:W-:Y:S01]  /*5f90*/  FMUL R20, R5, UR6 ;  /* 0x0000000605147c20 */ /* 0x000fe20008400000 */
[----:B------:R-:W-:-:S05]  /*5fa0*/  IMAD.MOV.U32 R5, RZ, RZ, R3 ;  /* 0x000000ffff057224 */ /* 0x000fca00078e0003 */
[----:B--2---:R-:W-:Y:S05]  /*5fb0*/  @!P1 BRA `(.L_x_117) ;  /* 0x0000000000289947 */ /* 0x004fea0003800000 */
[----:B------:R-:W-:Y:S02]  /*5fc0*/  ULDC UR6, c[0x0][0x634] ;  /* 0x00018d0000067ab9 */ /* 0x000fe40000000800 */
[----:B------:R-:W-:-:S05]  /*5fd0*/  IADD3 R5, P1, R2, UR6, RZ ;  /* 0x0000000602057c10 */ /* 0x000fca000ff3e0ff */
[----:B------:R-:W-:-:S04]  /*5fe0*/  IMAD.X R19, RZ, RZ, R3, P1 ;  /* 0x000000ffff137224 */ /* 0x000fc800008e0603 */
[----:B------:R-:W-:-:S04]  /*5ff0*/  IMAD.WIDE.U32 R10, R19, UR4, RZ ;  /* 0x00000004130a7c25 */ /* 0x000fc8000f8e00ff */
[----:B------:R-:W-:-:S04]  /*6000*/  IMAD.WIDE.U32 R10, P1, R5, UR5, R10 ;  /* 0x00000005050a7c25 */ /* 0x000fc8000f82000a */
[----:B------:R-:W-:-:S04]  /*6010*/  IMAD.WIDE.U32 R4, R5, UR4, RZ ;  /* 0x0000000405047c25 */ /* 0x000fc8000f8e00ff */
[----:B------:R-:W-:Y:S01]  /*6020*/  IMAD.MOV.U32 R4, RZ, RZ, R11 ;  /* 0x000000ffff047224 */ /* 0x000fe200078e000b */
[----:B------:R-:W-:Y:S01]  /*6030*/  IADD3 RZ, P3, R5, R10, RZ ;  /* 0x0000000a05ff7210 */ /* 0x000fe20007f7e0ff */
[----:B------:R-:W-:-:S04]  /*6040*/  IMAD.X R5, RZ, RZ, RZ, P1 ;  /* 0x000000ffff057224 */ /* 0x000fc800008e06ff */
[----:B------:R-:W-:-:S08]  /*6050*/  IMAD.WIDE.U32.X R4, R19, UR5, R4, P3 ;  /* 0x0000000513047c25 */ /* 0x000fd000098e0404 */
.L_x_117:
[--C-:B------:R-:W-:Y:S01]  /*6060*/  SHF.R.U64 R16, R4, UR7, R5.reuse ;  /* 0x0000000704107c19 */ /* 0x100fe20008001205 */
[----:B------:R-:W0:Y:S01]  /*6070*/  F2I.U32.TRUNC.NTZ R20, R20 ;  /* 0x0000001400147305 */ /* 0x000e22000020f000 */
[----:B------:R-:W-:Y:S01]  /*6080*/  SHF.R.U32.HI R4, RZ, UR7, R5 ;  /* 0x00000007ff047c19 */ /* 0x000fe20008011605 */
[----:B------:R-:W-:Y:S01]  /*6090*/  ULDC.64 UR4, c[0x0][0x620] ;  /* 0x0001880000047ab9 */ /* 0x000fe20000000a00 */
[----:B------:R-:W-:Y:S01]  /*60a0*/  IADD3 R11, P1, RZ, -R16, RZ ;  /* 0x80000010ff0b7210 */ /* 0x000fe20007f3e0ff */
[----:B------:R-:W-:Y:S01]  /*60b0*/  ULDC.64 UR6, c[0x0][0x640] ;  /* 0x0001900000067ab9 */ /* 0x000fe20000000a00 */
[----:B------:R-:W2:Y:S03]  /*60c0*/  LDC R21, c[0x0][0x148] ;  /* 0x00005200ff157b82 */ /* 0x000ea60000000800 */
[----:B------:R-:W-:Y:S01]  /*60d0*/  IMAD.X R4, RZ, RZ, ~R4, P1 ;  /* 0x000000ffff047224 */ /* 0x000fe200008e0e04 */
[----:B------:R-:W-:-:S03]  /*60e0*/  ISETP.NE.U32.AND P1, PT, RZ, UR6, PT ;  /* 0x00000006ff007c0c */ /* 0x000fc6000bf25070 */
[----:B------:R-:W-:Y:S01]  /*60f0*/  IMAD R10, R4, UR4, RZ ;  /* 0x00000004040a7c24 */ /* 0x000fe2000f8e02ff */
[----:B------:R-:W-:Y:S01]  /*6100*/  ISETP.NE.AND.EX P1, PT, RZ, UR7, PT, P1 ;  /* 0x00000007ff007c0c */ /* 0x000fe2000bf25310 */
[----:B------:R-:W-:Y:S01]  /*6110*/  IMAD.WIDE.U32 R4, R11, UR4, R2 ;  /* 0x000000040b047c25 */ /* 0x000fe2000f8e0002 */
[----:B------:R-:W-:-:S03]  /*6120*/  ULDC UR4, c[0x0][0x618] ;  /* 0x0001860000047ab9 */ /* 0x000fc60000000800 */
[----:B------:R-:W-:Y:S01]  /*6130*/  IMAD R11, R11, UR5, R10 ;  /* 0x000000050b0b7c24 */ /* 0x000fe2000f8e020a */
[----:B------:R-:W-:Y:S01]  /*6140*/  ULDC UR5, c[0x0][0x154] ;  /* 0x0000550000057ab9 */ /* 0x000fe20000000800 */
[----:B0-----:R-:W-:Y:S02]  /*6150*/  IMAD.MOV R10, RZ, RZ, -R20 ;  /* 0x000000ffff0a7224 */ /* 0x001fe400078e0a14 */
[----:B------:R-:W-:Y:S02]  /*6160*/  IMAD.IADD R5, R5, 0x1, R11 ;  /* 0x0000000105057824 */ /* 0x000fe400078e020b */
[----:B-1----:R-:W-:Y:S01]  /*6170*/  IMAD R17, R18, R10, R17 ;  /* 0x0000000a12117224 */ /* 0x002fe200078e0211 */
[----:B------:R-:W-:Y:S02]  /*6180*/  I2FP.F32.U32 R10, R6 ;  /* 0x00000006000a7245 */ /* 0x000fe40000201000 */
[--C-:B------:R-:W-:Y:S02]  /*6190*/  SHF.R.U64 R18, R4, UR4, R5.reuse ;  /* 0x0000000404127c19 */ /* 0x100fe40008001205 */
[----:B------:R-:W-:Y:S01]  /*61a0*/  SHF.R.U32.HI R5, RZ, UR4, R5 ;  /* 0x00000004ff057c19 */ /* 0x000fe20008011605 */
[----:B------:R-:W-:Y:S01]  /*61b0*/  FMUL R10, R10, UR5 ;  /* 0x000000050a0a7c20 */ /* 0x000fe20008400000 */
[----:B------:R-:W-:-:S02]  /*61c0*/  ULDC UR4, c[0x0][0x608] ;  /* 0x0001820000047ab9 */ /* 0x000fc40000000800 */
[--C-:B------:R-:W-:Y:S01]  /*61d0*/  SHF.R.U64 R20, R18, UR4, R5.reuse ;  /* 0x0000000412147c19 */ /* 0x100fe20008001205 */
[----:B------:R0:W1:Y:S01]  /*61e0*/  F2I.U32.TRUNC.NTZ R22, R10 ;  /* 0x0000000a00167305 */ /* 0x000062000020f000 */
[----:B------:R-:W-:Y:S01]  /*61f0*/  SHF.R.U32.HI R5, RZ, UR4, R5 ;  /* 0x00000004ff057c19 */ /* 0x000fe20008011605 */
[----:B------:R-:W-:-:S03]  /*6200*/  ULDC UR4, c[0x0][0x658] ;  /* 0x0001960000047ab9 */ /* 0x000fc60000000800 */
[--C-:B------:R-:W-:Y:S02]  /*6210*/  SHF.R.U64 R19, R20, UR4, R5.reuse ;  /* 0x0000000414137c19 */ /* 0x100fe40008001205 */
[----:B------:R-:W-:-:S03]  /*6220*/  SHF.R.U32.HI R23, RZ, UR4, R5 ;  /* 0x00000004ff177c19 */ /* 0x000fc60008011605 */
[----:B------:R-:W-:Y:S02]  /*6230*/  IMAD.MOV.U32 R4, RZ, RZ, R19 ;  /* 0x000000ffff047224 */ /* 0x000fe400078e0013 */
[----:B------:R-:W-:Y:S01]  /*6240*/  IMAD.MOV.U32 R5, RZ, RZ, R23 ;  /* 0x000000ffff057224 */ /* 0x000fe200078e0017 */
[----:B0-----:R-:W-:Y:S06]  /*6250*/  @!P1 BRA `(.L_x_118) ;  /* 0x0000000000289947 */ /* 0x001fec0003800000 */
        /* <DEDUP_REMOVED lines=10> */
.L_x_118:
[----:B------:R-:W-:Y:S01]  /*6300*/  ULDC UR4, c[0x0][0x648] ;  /* 0x0001920000047ab9 */ /* 0x000fe20000000800 */
[----:B-1----:R-:W-:Y:S01]  /*6310*/  IMAD.MOV R22, RZ, RZ, -R22 ;  /* 0x000000ffff167224 */ /* 0x002fe200078e0a16 */
[----:B------:R-:W-:Y:S01]  /*6320*/  SHF.R.U64 R5, R4, UR4, R5 ;  /* 0x0000000404057c19 */ /* 0x000fe20008001205 */
[----:B------:R-:W-:Y:S01]  /*6330*/  ULDC UR4, c[0x0][0x638] ;  /* 0x00018e0000047ab9 */ /* 0x000fe20000000800 */
[----:B------:R-:W-:Y:S01]  /*6340*/  LOP3.LUT R4, R20, UR17, RZ, 0xc0, !PT ;  /* 0x0000001114047c12 */ /* 0x000fe2000f8ec0ff */
[----:B--2---:R-:W-:Y:S01]  /*6350*/  @P4 IMAD R17, R21, R22, R6 ;  /* 0x0000001615114224 */ /* 0x004fe200078e0206 */
[----:B------:R-:W-:Y:S01]  /*6360*/  LOP3.LUT R18, R18, UR16, RZ, 0xc0, !PT ;  /* 0x0000001012127c12 */ /* 0x000fe2000f8ec0ff */
[----:B------:R-:W-:Y:S01]  /*6370*/  IMAD.MOV R6, RZ, RZ, -R5 ;  /* 0x000000ffff067224 */ /* 0x000fe200078e0a05 */
[----:B------:R-:W-:Y:S01]  /*6380*/  ULDC UR5, c[0x0][0x610] ;  /* 0x0001840000057ab9 */ /* 0x000fe20000000800 */
[----:B------:R-:W-:Y:S02]  /*6390*/  IMAD R4, R5, UR18, R4 ;  /* 0x0000001205047c24 */ /* 0x000fe4000f8e0204 */
[----:B------:R-:W-:Y:S01]  /*63a0*/  IMAD R19, R6, UR4, R19 ;  /* 0x0000000406137c24 */ /* 0x000fe2000f8e0213 */
[----:B------:R-:W-:Y:S01]  /*63b0*/  ULDC UR4, c[0x0][0x600] ;  /* 0x0001800000047ab9 */ /* 0x000fe20000000800 */
[----:B------:R-:W-:-:S02]  /*63c0*/  IMAD R17, R4, UR5, R17 ;  /* 0x0000000504117c24 */ /* 0x000fc4000f8e0211 */
[----:B------:R-:W-:Y:S02]  /*63d0*/  IMAD R6, R19, UR4, R18 ;  /* 0x0000000413067c24 */ /* 0x000fe4000f8e0212 */
[----:B------:R-:W-:Y:S02]  /*63e0*/  IMAD.MOV.U32 R10, RZ, RZ, 0x1 ;  /* 0x00000001ff0a7424 */ /* 0x000fe400078e00ff */
[----:B------:R-:W-:Y:S01]  /*63f0*/  IMAD.MOV.U32 R5, RZ, RZ, R16 ;  /* 0x000000ffff057224 */ /* 0x000fe200078e0010 */
[----:B------:R-:W-:Y:S02]  /*6400*/  SEL R4, R6, R17, !P4 ;  /* 0x0000001106047207 */ /* 0x000fe40006000000 */
[----:B------:R-:W-:-:S07]  /*6410*/  SEL R6, R17, R6, !P4 ;  /* 0x0000000611067207 */ /* 0x000fce0006000000 */
.L_x_116:
[----:B------:R-:W-:Y:S05]  /*6420*/  BSYNC B1 ;  /* 0x0000000000017941 */ /* 0x000fea0003800000 */
.L_x_115:
[----:B------:R-:W-:-:S13]  /*6430*/  LOP3.LUT P1, RZ, R10, 0xff, RZ, 0xc0, !PT ;  /* 0x000000ff0aff7812 */ /* 0x000fda000782c0ff */
[----:B------:R-:W-:Y:S05]  /*6440*/  @P1 BRA `(.L_x_119) ;  /* 0xfffffff400481947 */ /* 0x000fea000383ffff */
[----:B------:R-:W-:Y:S05]  /*6450*/  BSYNC B0 ;  /* 0x0000000000007941 */ /* 0x000fea0003800000 */
.L_x_107:
[----:B------:R-:W-:-:S03]  /*6460*/  UMOV UR4, 0xffffffff ;  /* 0xffffffff00047882 */ /* 0x000fc60000000000 */
[----:B------:R-:W-:Y:S05]  /*6470*/  BRA.DIV UR4, `(.L_x_120) ;  /* 0x0000000a04b47947 */ /* 0x000fea000b800000 */
[----:B------:R-:W-:-:S13]  /*6480*/  ELECT P0, URZ, PT ;  /* 0x00000000003f782f */ /* 0x000fda0003800000 */
.L_x_146:
[----:B------:R-:W-:Y:S04]  /*6490*/  BSSY B0, `(.L_x_121) ;  /* 0x0000085000007945 */ /* 0x000fe80003800000 */
[----:B------:R-:W-:Y:S05]  /*64a0*/  @!P0 BRA `(.L_x_122) ;  /* 0x00000008000c8947 */ /* 0x000fea0003800000 */
[----:B------:R-:W-:-:S04]  /*64b0*/  LOP3.LUT R7, R7, 0x2, RZ, 0xfc, !PT ;  /* 0x0000000207077812 */ /* 0x000fc800078efcff */
[----:B------:R-:W-:-:S13]  /*64c0*/  ISETP.NE.AND P0, PT, R7, 0x3, PT ;  /* 0x000000030700780c */ /* 0x000fda0003f05270 */
[----:B------:R-:W-:Y:S05]  /*64d0*/  @!P0 BRA `(.L_x_123) ;  /* 0x0000000000048947 */ /* 0x000fea0003800000 */
[----:B------:R-:W-:Y:S01]  /*64e0*/  BPT.TRAP 0x1 ;  /* 0x000000040000795c */ /* 0x000fe20000300000 */
.L_x_123:
[----:B------:R-:W0:Y:S01]  /*64f0*/  S2R R3, SR_CgaCtaId ;  /* 0x0000000000037919 */ /* 0x000e220000008800 */
[----:B------:R-:W-:Y:S02]  /*6500*/  MOV R0, 0x400 ;  /* 0x0000040000007802 */ /* 0x000fe40000000f00 */
[----:B------:R-:W-:Y:S02]  /*6510*/  SHF.L.U32 R2, R12, 0x1f, RZ ;  /* 0x0000001f0c027819 */ /* 0x000fe400000006ff */
[----:B0-----:R-:W-:-:S05]  /*6520*/  LEA R0, R3, R0, 0x18 ;  /* 0x0000000003007211 */ /* 0x001fca00078ec0ff */
[----:B------:R-:W-:-:S04]  /*6530*/  VIADD R0, R0, 0x70 ;  /* 0x0000007000007836 */ /* 0x000fc80000000000 */
[C---:B------:R-:W-:Y:S02]  /*6540*/  IMAD R5, R15.reuse, 0x8, R0 ;  /* 0x000000080f057824 */ /* 0x040fe400078e0200 */
[----:B------:R-:W-:Y:S02]  /*6550*/  VIADD R15, R15, 0x1 ;  /* 0x000000010f0f7836 */ /* 0x000fe40000000000 */
[----:B------:R-:W0:Y:S03]  /*6560*/  SYNCS.PHASECHK.TRANS64.TRYWAIT P0, [R5+URZ], R2 ;  /* 0x00000002050075a7 */ /* 0x000e26000800017f */
[----:B------:R-:W-:-:S04]  /*6570*/  ISETP.NE.AND P1, PT, R15, 0xe, PT ;  /* 0x0000000e0f00780c */ /* 0x000fc80003f25270 */
[----:B------:R-:W-:Y:S02]  /*6580*/  SEL R3, RZ, 0x1, P1 ;  /* 0x00000001ff037807 */ /* 0x000fe40000800000 */
[----:B------:R-:W-:Y:S02]  /*6590*/  SEL R15, R15, RZ, P1 ;  /* 0x000000ff0f0f7207 */ /* 0x000fe40000800000 */
[----:B------:R-:W-:-:S03]  /*65a0*/  LOP3.LUT R12, R12, R3, RZ, 0x3c, !PT ;  /* 0x000000030c0c7212 */ /* 0x000fc600078e3cff */
[----:B------:R-:W-:Y:S01]  /*65b0*/  IMAD R7, R15, 0x8, R0 ;  /* 0x000000080f077824 */ /* 0x000fe200078e0200 */
[----:B------:R-:W-:Y:S01]  /*65c0*/  SHF.L.U32 R4, R12, 0x1f, RZ ;  /* 0x0000001f0c047819 */ /* 0x000fe200000006ff */
[----:B0-----:R-:W-:Y:S06]  /*65d0*/  @!P0 BRA `(.L_x_124) ;  /* 0x0000000800808947 */ /* 0x001fec0003800000 */
.L_x_147:
[----:B------:R-:W1:Y:S01]  /*65e0*/  SYNCS.PHASECHK.TRANS64.TRYWAIT P0, [R7+URZ], R4 ;  /* 0x00000004070075a7 */ /* 0x000e62000800017f */
[----:B0-----:R-:W-:-:S05]  /*65f0*/  VIADD R2, R15, 0x1 ;  /* 0x000000010f027836 */ /* 0x001fca0000000000 */
[----:B------:R-:W-:-:S04]  /*6600*/  ISETP.NE.AND P1, PT, R2, 0xe, PT ;  /* 0x0000000e0200780c */ /* 0x000fc80003f25270 */
[----:B------:R-:W-:Y:S02]  /*6610*/  SEL R3, RZ, 0x1, P1 ;  /* 0x00000001ff037807 */ /* 0x000fe40000800000 */
[----:B------:R-:W-:Y:S02]  /*6620*/  SEL R9, R2, RZ, P1 ;  /* 0x000000ff02097207 */ /* 0x000fe40000800000 */
[----:B------:R-:W-:-:S03]  /*6630*/  LOP3.LUT R12, R12, R3, RZ, 0x3c, !PT ;  /* 0x000000030c0c7212 */ /* 0x000fc600078e3cff */
[----:B------:R-:W-:Y:S01]  /*6640*/  IMAD R6, R9, 0x8, R0 ;  /* 0x0000000809067824 */ /* 0x000fe200078e0200 */
[----:B------:R-:W-:Y:S01]  /*6650*/  SHF.L.U32 R5, R12, 0x1f, RZ ;  /* 0x0000001f0c057819 */ /* 0x000fe200000006ff */
[----:B-1----:R-:W-:Y:S06]  /*6660*/  @!P0 BRA `(.L_x_125) ;  /* 0x0000000800708947 */ /* 0x002fec0003800000 */
.L_x_148:
[----:B------:R-:W1:Y:S01]  /*6670*/  SYNCS.PHASECHK.TRANS64.TRYWAIT P0, [R6+URZ], R5 ;  /* 0x00000005060075a7 */ /* 0x000e62000800017f */
[----:B------:R-:W-:-:S05]  /*6680*/  VIADD R2, R9, 0x1 ;  /* 0x0000000109027836 */ /* 0x000fca0000000000 */
[----:B------:R-:W-:-:S04]  /*6690*/  ISETP.NE.AND P1, PT, R2, 0xe, PT ;  /* 0x0000000e0200780c */ /* 0x000fc80003f25270 */
[----:B------:R-:W-:Y:S02]  /*66a0*/  SEL R3, RZ, 0x1, P1 ;  /* 0x00000001ff037807 */ /* 0x000fe40000800000 */
[----:B0-----:R-:W-:Y:S02]  /*66b0*/  SEL R7, R2, RZ, P1 ;  /* 0x000000ff02077207 */ /* 0x001fe40000800000 */
[----:B------:R-:W-:-:S03]  /*66c0*/  LOP3.LUT R12, R12, R3, RZ, 0x3c, !PT ;  /* 0x000000030c0c7212 */ /* 0x000fc600078e3cff */
[----:B------:R-:W-:Y:S01]  /*66d0*/  IMAD R9, R7, 0x8, R0 ;  /* 0x0000000807097824 */ /* 0x000fe200078e0200 */
[----:B------:R-:W-:Y:S01]  /*66e0*/  SHF.L.U32 R4, R12, 0x1f, RZ ;  /* 0x0000001f0c047819 */ /* 0x000fe200000006ff */
[----:B-1----:R-:W-:Y:S06]  /*66f0*/  @!P0 BRA `(.L_x_126) ;  /* 0x0000000800608947 */ /* 0x002fec0003800000 */
.L_x_149:
[----:B------:R-:W1:Y:S01]  /*6700*/  SYNCS.PHASECHK.TRANS64.TRYWAIT P0, [R9+URZ], R4 ;  /* 0x00000004090075a7 */ /* 0x000e62000800017f */
[----:B------:R-:W-:-:S05]  /*6710*/  VIADD R2, R7, 0x1 ;  /* 0x0000000107027836 */ /* 0x000fca0000000000 */
[----:B------:R-:W-:-:S04]  /*6720*/  ISETP.NE.AND P1, PT, R2, 0xe, PT ;  /* 0x0000000e0200780c */ /* 0x000fc80003f25270 */
[----:B------:R-:W-:Y:S02]  /*6730*/  SEL R3, RZ, 0x1, P1 ;  /* 0x00000001ff037807 */ /* 0x000fe40000800000 */
[----:B------:R-:W-:Y:S02]  /*6740*/  SEL R7, R2, RZ, P1 ;  /* 0x000000ff02077207 */ /* 0x000fe40000800000 */
[----:B------:R-:W-:-:S03]  /*6750*/  LOP3.LUT R12, R12, R3, RZ, 0x3c, !PT ;  /* 0x000000030c0c7212 */ /* 0x000fc600078e3cff */
[----:B0-----:R-:W-:Y:S01]  /*6760*/  IMAD R6, R7, 0x8, R0 ;  /* 0x0000000807067824 */ /* 0x001fe200078e0200 */
[----:B------:R-:W-:Y:S01]  /*6770*/  SHF.L.U32 R5, R12, 0x1f, RZ ;  /* 0x0000001f0c057819 */ /* 0x000fe200000006ff */
[----:B-1----:R-:W-:Y:S06]  /*6780*/  @!P0 BRA `(.L_x_127) ;  /* 0x0000000800508947 */ /* 0x002fec0003800000 */
.L_x_150:
        /* <DEDUP_REMOVED lines=9> */
.L_x_151:
        /* <DEDUP_REMOVED lines=9> */
.L_x_152:
        /* <DEDUP_REMOVED lines=9> */
.L_x_153:
        /* <DEDUP_REMOVED lines=9> */
.L_x_154:
        /* <DEDUP_REMOVED lines=9> */
.L_x_155:
        /* <DEDUP_REMOVED lines=9> */
.L_x_156:
        /* <DEDUP_REMOVED lines=9> */
.L_x_157:
        /* <DEDUP_REMOVED lines=9> */
.L_x_158:
[----:B------:R-:W1:Y:S01]  /*6c10*/  SYNCS.PHASECHK.TRANS64.TRYWAIT P0, [R6+URZ], R5 ;  /* 0x00000005060075a7 */ /* 0x000e62000800017f */
[----:B------:R-:W-:-:S05]  /*6c20*/  VIADD R2, R7, 0x1 ;  /* 0x0000000107027836 */ /* 0x000fca0000000000 */
[----:B------:R-:W-:-:S04]  /*6c30*/  ISETP.NE.AND P1, PT, R2, 0xe, PT ;  /* 0x0000000e0200780c */ /* 0x000fc80003f25270 */
[----:B0-----:R-:W-:Y:S02]  /*6c40*/  SEL R4, RZ, 0x1, P1 ;  /* 0x00000001ff047807 */ /* 0x001fe40000800000 */
[----:B------:R-:W-:Y:S02]  /*6c50*/  SEL R3, R2, RZ, P1 ;  /* 0x000000ff02037207 */ /* 0x000fe40000800000 */
[----:B------:R-:W-:Y:S01]  /*6c60*/  LOP3.LUT R4, R11, R4, RZ, 0x3c, !PT ;  /* 0x000000040b047212 */ /* 0x000fe200078e3cff */
[----:B-1----:R-:W-:Y:S06]  /*6c70*/  @!P0 BRA `(.L_x_136) ;  /* 0x0000000400c88947 */ /* 0x002fec0003800000 */
.L_x_159:
[----:B------:R-:W-:Y:S01]  /*6c80*/  IMAD R3, R3, 0x8, R0 ;  /* 0x0000000803037824 */ /* 0x000fe200078e0200 */
[----:B------:R-:W-:-:S07]  /*6c90*/  SHF.L.U32 R0, R4, 0x1f, RZ ;  /* 0x0000001f04007819 */ /* 0x000fce00000006ff */
.L_x_137:
[----:B-1----:R1:W2:Y:S02]  /*6ca0*/  SYNCS.PHASECHK.TRANS64.TRYWAIT P0, [R3+URZ], R0 ;  /* 0x00000000030075a7 */ /* 0x0022a4000800017f */
[----:B--2---:R-:W-:Y:S05]  /*6cb0*/  @!P0 NANOSLEEP.SYNCS 0x989680 ;  /* 0x009896800000895d */ /* 0x004fea0003900000 */
[----:B------:R-:W2:Y:S02]  /*6cc0*/  @!P0 SYNCS.PHASECHK.TRANS64 P0, [R3+URZ], R0 ;  /* 0x00000000030085a7 */ /* 0x000ea4000800007f */
[----:B--2---:R-:W-:Y:S05]  /*6cd0*/  @!P0 BRA `(.L_x_137) ;  /* 0xfffffffc00f08947 */ /* 0x004fea000383ffff */
.L_x_122:
[----:B------:R-:W-:Y:S05]  /*6ce0*/  BSYNC B0 ;  /* 0x0000000000007941 */ /* 0x000fea0003800000 */
.L_x_121:
[----:B------:R-:W-:Y:S05]  /*6cf0*/  EXIT ;  /* 0x000000000000794d */ /* 0x000fea0003800000 */
.L_x_16:
[----:B0-----:R-:W-:-:S04]  /*6d00*/  IMAD.U32 R15, RZ, RZ, UR11 ;  /* 0x0000000bff0f7e24 */ /* 0x001fc8000f8e00ff */
[----:B------:R0:W1:Y:S03]  /*6d10*/  SYNCS.PHASECHK.TRANS64.TRYWAIT P0, [R15+URZ+-0x8], R14 ;  /* 0xfffff80e0f0075a7 */ /* 0x000066000800017f */
[----:B-1----:R-:W-:Y:S05]  /*6d20*/  @!P0 NANOSLEEP.SYNCS 0x989680 ;  /* 0x009896800000895d */ /* 0x002fea0003900000 */
[----:B------:R-:W1:Y:S02]  /*6d30*/  @!P0 SYNCS.PHASECHK.TRANS64 P0, [R15+URZ+-0x8], R14 ;  /* 0xfffff80e0f0085a7 */ /* 0x000e64000800007f */
[----:B-1----:R-:W-:Y:S05]  /*6d40*/  @!P0 BRA `(.L_x_16) ;  /* 0xfffffffc00ec8947 */ /* 0x002fea000383ffff */
[----:B------:R-:W-:Y:S05]  /*6d50*/  BRA `(.L_x_138) ;  /* 0xffffffa8003c7947 */ /* 0x000fea000383ffff */
.L_x_21:
[----:B-1----:R-:W-:-:S04]  /*6d60*/  IMAD.U32 R15, RZ, RZ, UR6 ;  /* 0x00000006ff0f7e24 */ /* 0x002fc8000f8e00ff */
[----:B------:R1:W2:Y:S03]  /*6d70*/  SYNCS.PHASECHK.TRANS64.TRYWAIT P0, [R15+URZ], R14 ;  /* 0x0000000e0f0075a7 */ /* 0x0002a6000800017f */
[----:B--2---:R-:W-:Y:S05]  /*6d80*/  @!P0 NANOSLEEP.SYNCS 0x989680 ;  /* 0x009896800000895d */ /* 0x004fea0003900000 */
[----:B------:R-:W2:Y:S02]  /*6d90*/  @!P0 SYNCS.PHASECHK.TRANS64 P0, [R15+URZ], R14 ;  /* 0x0000000e0f0085a7 */ /* 0x000ea4000800007f */
[----:B--2---:R-:W-:Y:S05]  /*6da0*/  @!P0 BRA `(.L_x_21) ;  /* 0xfffffffc00ec8947 */ /* 0x004fea000383ffff */
[----:B------:R-:W-:Y:S05]  /*6db0*/  BRA `(.L_x_20) ;  /* 0xffffffa800e47947 */ /* 0x000fea000383ffff */
.L_x_27:
[----:B-1----:R-:W-:-:S04]  /*6dc0*/  IMAD.U32 R16, RZ, RZ, UR16 ;  /* 0x00000010ff107e24 */ /* 0x002fc8000f8e00ff */
[----:B------:R1:W2:Y:S03]  /*6dd0*/  SYNCS.PHASECHK.TRANS64.TRYWAIT P0, [R16+URZ], R15 ;  /* 0x0000000f100075a7 */ /* 0x0002a6000800017f */
[----:B--2---:R-:W-:Y:S05]  /*6de0*/  @!P0 NANOSLEEP.SYNCS 0x989680 ;  /* 0x009896800000895d */ /* 0x004fea0003900000 */
[----:B------:R-:W2:Y:S02]  /*6df0*/  @!P0 SYNCS.PHASECHK.TRANS64 P0, [R16+URZ], R15 ;  /* 0x0000000f100085a7 */ /* 0x000ea4000800007f */
[----:B--2---:R-:W-:Y:S05]  /*6e00*/  @!P0 BRA `(.L_x_27) ;  /* 0xfffffffc00ec8947 */ /* 0x004fea000383ffff */
[----:B------:R-:W-:Y:S05]  /*6e10*/  BRA `(.L_x_26) ;  /* 0xffffffb000687947 */ /* 0x000fea000383ffff */
.L_x_35:
[----:B0-----:R-:W-:-:S04]  /*6e20*/  IMAD.U32 R15, RZ, RZ, UR11 ;  /* 0x0000000bff0f7e24 */ /* 0x001fc8000f8e00ff */
[----:B------:R0:W1:Y:S03]  /*6e30*/  SYNCS.PHASECHK.TRANS64.TRYWAIT P0, [R15+URZ+0x8], R14 ;  /* 0x0000080e0f0075a7 */ /* 0x000066000800017f */
[----:B-1----:R-:W-:Y:S05]  /*6e40*/  @!P0 NANOSLEEP.SYNCS 0x989680 ;  /* 0x009896800000895d */ /* 0x002fea0003900000 */
[----:B------:R-:W1:Y:S02]  /*6e50*/  @!P0 SYNCS.PHASECHK.TRANS64 P0, [R15+URZ+0x8], R14 ;  /* 0x0000080e0f0085a7 */ /* 0x000e64000800007f */
[----:B-1----:R-:W-:Y:S05]  /*6e60*/  @!P0 BRA `(.L_x_35) ;  /* 0xfffffffc00ec8947 */ /* 0x002fea000383ffff */
[----:B------:R-:W-:Y:S05]  /*6e70*/  BRA `(.L_x_139) ;  /* 0xffffffb800d87947 */ /* 0x000fea000383ffff */
.L_x_108:
[----:B------:R-:W-:Y:S01]  /*6e80*/  BSSY B1, `(.L_x_140) ;  /* 0x0000006000017945 */ /* 0x000fe20003800000 */
[----:B------:R-:W-:-:S07]  /*6e90*/  IMAD.MOV.U32 R10, RZ, RZ, -0x1 ;  /* 0xffffffffff0a7424 */ /* 0x000fce00078e00ff */
[----:B------:R-:W-:Y:S05]  /*6ea0*/  WARPSYNC.COLLECTIVE R10, `(.L_x_141) ;  /* 0x000000000a0c7348 */ /* 0x000fea0003c00000 */
[----:B------:R-:W-:Y:S02]  /*6eb0*/  ELECT P1, UR62, PT ;  /* 0x00000000003e782f */ /* 0x000fe40003820000 */
[----:B------:R-:W-:Y:S01]  /*6ec0*/  MOV R10, UR62 ;  /* 0x0000003e000a7c02 */ /* 0x000fe20008000f00 */
[----:B------:R-:W-:Y:S10]  /*6ed0*/  ENDCOLLECTIVE ;  /* 0x000000000000791b */ /* 0x000ff40003800000 */
.L_x_141:
[----:B------:R-:W-:Y:S05]  /*6ee0*/  BSYNC B1 ;  /* 0x0000000000017941 */ /* 0x000fea0003800000 */
.L_x_140:
[----:B------:R-:W-:Y:S05]  /*6ef0*/  BRA `(.L_x_142) ;  /* 0xffffffe800a87947 */ /* 0x000fea000383ffff */
.L_x_111:
[----:B-1----:R1:W2:Y:S02]  /*6f00*/  SYNCS.PHASECHK.TRANS64.TRYWAIT P1, [R19+URZ+0x70], R10 ;  /* 0x0000700a130075a7 */ /* 0x0022a4000802017f */
[----:B--2---:R-:W-:Y:S05]  /*6f10*/  @!P1 NANOSLEEP.SYNCS 0x989680 ;  /* 0x009896800000995d */ /* 0x004fea0003900000 */
[----:B------:R-:W2:Y:S02]  /*6f20*/  @!P1 SYNCS.PHASECHK.TRANS64 P1, [R19+URZ+0x70], R10 ;  /* 0x0000700a130095a7 */ /* 0x000ea4000802007f */
[----:B--2---:R-:W-:Y:S05]  /*6f30*/  @!P1 BRA `(.L_x_111) ;  /* 0xfffffffc00f09947 */ /* 0x004fea000383ffff */
[----:B------:R-:W-:Y:S05]  /*6f40*/  BRA `(.L_x_143) ;  /* 0xffffffe800dc7947 */ /* 0x000fea000383ffff */
.L_x_120:
[----:B------:R-:W-:Y:S01]  /*6f50*/  BSSY B0, `(.L_x_144) ;  /* 0x0000006000007945 */ /* 0x000fe20003800000 */
[----:B------:R-:W-:-:S07]  /*6f60*/  IMAD.MOV.U32 R10, RZ, RZ, -0x1 ;  /* 0xffffffffff0a7424 */ /* 0x000fce00078e00ff */
[----:B------:R-:W-:Y:S05]  /*6f70*/  WARPSYNC.COLLECTIVE R10, `(.L_x_145) ;  /* 0x000000000a0c7348 */ /* 0x000fea0003c00000 */
[----:B------:R-:W-:Y:S02]  /*6f80*/  ELECT P1, UR62, PT ;  /* 0x00000000003e782f */ /* 0x000fe40003820000 */
[----:B------:R-:W-:Y:S01]  /*6f90*/  MOV R10, UR62 ;  /* 0x0000003e000a7c02 */ /* 0x000fe20008000f00 */
[----:B------:R-:W-:Y:S10]  /*6fa0*/  ENDCOLLECTIVE ;  /* 0x000000000000791b */ /* 0x000ff40003800000 */
.L_x_145:
[----:B------:R-:W-:Y:S05]  /*6fb0*/  BSYNC B0 ;  /* 0x0000000000007941 */ /* 0x000fea0003800000 */
.L_x_144:
[----:B------:R-:W-:Y:S01]  /*6fc0*/  PLOP3.LUT P0, PT, P1, PT, PT, 0x80, 0x0 ;  /* 0x000000000000781c */ /* 0x000fe20000f0f070 */
[----:B------:R-:W-:-:S12]  /*6fd0*/  BRA `(.L_x_146) ;  /* 0xfffffff4002c7947 */ /* 0x000fd8000383ffff */
.L_x_124:
[----:B0-----:R0:W1:Y:S02]  /*6fe0*/  SYNCS.PHASECHK.TRANS64.TRYWAIT P0, [R5+URZ], R2 ;  /* 0x00000002050075a7 */ /* 0x001064000800017f */
[----:B-1----:R-:W-:Y:S05]  /*6ff0*/  @!P0 NANOSLEEP.SYNCS 0x989680 ;  /* 0x009896800000895d */ /* 0x002fea0003900000 */
[----:B------:R-:W1:Y:S02]  /*7000*/  @!P0 SYNCS.PHASECHK.TRANS64 P0, [R5+URZ], R2 ;  /* 0x00000002050085a7 */ /* 0x000e64000800007f */
[----:B-1----:R-:W-:Y:S05]  /*7010*/  @!P0 BRA `(.L_x_124) ;  /* 0xfffffffc00f08947 */ /* 0x002fea000383ffff */
[----:B------:R-:W-:Y:S05]  /*7020*/  BRA `(.L_x_147) ;  /* 0xfffffff4006c7947 */ /* 0x000fea000383ffff */
.L_x_125:
[----:B0-----:R0:W1:Y:S02]  /*7030*/  SYNCS.PHASECHK.TRANS64.TRYWAIT P0, [R7+URZ], R4 ;  /* 0x00000004070075a7 */ /* 0x001064000800017f */
[----:B-1----:R-:W-:Y:S05]  /*7040*/  @!P0 NANOSLEEP.SYNCS 0x989680 ;  /* 0x009896800000895d */ /* 0x002fea0003900000 */
[----:B------:R-:W1:Y:S02]  /*7050*/  @!P0 SYNCS.PHASECHK.TRANS64 P0, [R7+URZ], R4 ;  /* 0x00000004070085a7 */ /* 0x000e64000800007f */
[----:B-1----:R-:W-:Y:S05]  /*7060*/  @!P0 BRA `(.L_x_125) ;  /* 0xfffffffc00f08947 */ /* 0x002fea000383ffff */
[----:B------:R-:W-:Y:S05]  /*7070*/  BRA `(.L_x_148) ;  /* 0xfffffff4007c7947 */ /* 0x000fea000383ffff */
.L_x_126:
[----:B0-----:R0:W1:Y:S02]  /*7080*/  SYNCS.PHASECHK.TRANS64.TRYWAIT P0, [R6+URZ], R5 ;  /* 0x00000005060075a7 */ /* 0x001064000800017f */
[----:B-1----:R-:W-:Y:S05]  /*7090*/  @!P0 NANOSLEEP.SYNCS 0x989680 ;  /* 0x009896800000895d */ /* 0x002fea0003900000 */
[----:B------:R-:W1:Y:S02]  /*70a0*/  @!P0 SYNCS.PHASECHK.TRANS64 P0, [R6+URZ], R5 ;  /* 0x00000005060085a7 */ /* 0x000e64000800007f */
[----:B-1----:R-:W-:Y:S05]  /*70b0*/  @!P0 BRA `(.L_x_126) ;  /* 0xfffffffc00f08947 */ /* 0x002fea000383ffff */
[----:B------:R-:W-:Y:S05]  /*70c0*/  BRA `(.L_x_149) ;  /* 0xfffffff4008c7947 */ /* 0x000fea000383ffff */
.L_x_127:
[----:B0-----:R0:W1:Y:S02]  /*70d0*/  SYNCS.PHASECHK.TRANS64.TRYWAIT P0, [R9+URZ], R4 ;  /* 0x00000004090075a7 */ /* 0x001064000800017f */
[----:B-1----:R-:W-:Y:S05]  /*70e0*/  @!P0 NANOSLEEP.SYNCS 0x989680 ;  /* 0x009896800000895d */ /* 0x002fea0003900000 */
[----:B------:R-:W1:Y:S02]  /*70f0*/  @!P0 SYNCS.PHASECHK.TRANS64 P0, [R9+URZ], R4 ;  /* 0x00000004090085a7 */ /* 0x000e64000800007f */
[----:B-1----:R-:W-:Y:S05]  /*7100*/  @!P0 BRA `(.L_x_127) ;  /* 0xfffffffc00f08947 */ /* 0x002fea000383ffff */
[----:B------:R-:W-:Y:S05]  /*7110*/  BRA `(.L_x_150) ;  /* 0xfffffff4009c7947 */ /* 0x000fea000383ffff */
.L_x_128:
[----:B0-----:R0:W1:Y:S02]  /*7120*/  SYNCS.PHASECHK.TRANS64.TRYWAIT P0, [R6+URZ], R5 ;  /* 0x00000005060075a7 */ /* 0x001064000800017f */
[----:B-1----:R-:W-:Y:S05]  /*7130*/  @!P0 NANOSLEEP.SYNCS 0x989680 ;  /* 0x009896800000895d */ /* 0x002fea0003900000 */
[----:B------:R-:W1:Y:S02]  /*7140*/  @!P0 SYNCS.PHASECHK.TRANS64 P0, [R6+URZ], R5 ;  /* 0x00000005060085a7 */ /* 0x000e64000800007f */
[----:B-1----:R-:W-:Y:S05]  /*7150*/  @!P0 BRA `(.L_x_128) ;  /* 0xfffffffc00f08947 */ /* 0x002fea000383ffff */
[----:B------:R-:W-:Y:S05]  /*7160*/  BRA `(.L_x_151) ;  /* 0xfffffff400ac7947 */ /* 0x000fea000383ffff */
.L_x_129:
[----:B0-----:R0:W1:Y:S02]  /*7170*/  SYNCS.PHASECHK.TRANS64.TRYWAIT P0, [R9+URZ], R4 ;  /* 0x00000004090075a7 */ /* 0x001064000800017f */
[----:B-1----:R-:W-:Y:S05]  /*7180*/  @!P0 NANOSLEEP.SYNCS 0x989680 ;  /* 0x009896800000895d */ /* 0x002fea0003900000 */
[----:B------:R-:W1:Y:S02]  /*7190*/  @!P0 SYNCS.PHASECHK.TRANS64 P0, [R9+URZ], R4 ;  /* 0x00000004090085a7 */ /* 0x000e64000800007f */
[----:B-1----:R-:W-:Y:S05]  /*71a0*/  @!P0 BRA `(.L_x_129) ;  /* 0xfffffffc00f08947 */ /* 0x002fea000383ffff */
[----:B------:R-:W-:Y:S05]  /*71b0*/  BRA `(.L_x_152) ;  /* 0xfffffff400bc7947 */ /* 0x000fea000383ffff */
.L_x_130:
[----:B0-----:R0:W1:Y:S02]  /*71c0*/  SYNCS.PHASECHK.TRANS64.TRYWAIT P0, [R6+URZ], R5 ;  /* 0x00000005060075a7 */ /* 0x001064000800017f */
[----:B-1----:R-:W-:Y:S05]  /*71d0*/  @!P0 NANOSLEEP.SYNCS 0x989680 ;  /* 0x009896800000895d */ /* 0x002fea0003900000 */
[----:B------:R-:W1:Y:S02]  /*71e0*/  @!P0 SYNCS.PHASECHK.TRANS64 P0, [R6+URZ], R5 ;  /* 0x00000005060085a7 */ /* 0x000e64000800007f */
[----:B-1----:R-:W-:Y:S05]  /*71f0*/  @!P0 BRA `(.L_x_130) ;  /* 0xfffffffc00f08947 */ /* 0x002fea000383ffff */
[----:B------:R-:W-:Y:S05]  /*7200*/  BRA `(.L_x_153) ;  /* 0xfffffff400cc7947 */ /* 0x000fea000383ffff */
.L_x_131:
[----:B0-----:R0:W1:Y:S02]  /*7210*/  SYNCS.PHASECHK.TRANS64.TRYWAIT P0, [R9+URZ], R4 ;  /* 0x00000004090075a7 */ /* 0x001064000800017f */
[----:B-1----:R-:W-:Y:S05]  /*7220*/  @!P0 NANOSLEEP.SYNCS 0x989680 ;  /* 0x009896800000895d */ /* 0x002fea0003900000 */
[----:B------:R-:W1:Y:S02]  /*7230*/  @!P0 SYNCS.PHASECHK.TRANS64 P0, [R9+URZ], R4 ;  /* 0x00000004090085a7 */ /* 0x000e64000800007f */
[----:B-1----:R-:W-:Y:S05]  /*7240*/  @!P0 BRA `(.L_x_131) ;  /* 0xfffffffc00f08947 */ /* 0x002fea000383ffff */
[----:B------:R-:W-:Y:S05]  /*7250*/  BRA `(.L_x_154) ;  /* 0xfffffff400dc7947 */ /* 0x000fea000383ffff */
.L_x_132:
[----:B0-----:R0:W1:Y:S02]  /*7260*/  SYNCS.PHASECHK.TRANS64.TRYWAIT P0, [R6+URZ], R5 ;  /* 0x00000005060075a7 */ /* 0x001064000800017f */
[----:B-1----:R-:W-:Y:S05]  /*7270*/  @!P0 NANOSLEEP.SYNCS 0x989680 ;  /* 0x009896800000895d */ /* 0x002fea0003900000 */
[----:B------:R-:W1:Y:S02]  /*7280*/  @!P0 SYNCS.PHASECHK.TRANS64 P0, [R6+URZ], R5 ;  /* 0x00000005060085a7 */ /* 0x000e64000800007f */
[----:B-1----:R-:W-:Y:S05]  /*7290*/  @!P0 BRA `(.L_x_132) ;  /* 0xfffffffc00f08947 */ /* 0x002fea000383ffff */
[----:B------:R-:W-:Y:S05]  /*72a0*/  BRA `(.L_x_155) ;  /* 0xfffffff400ec7947 */ /* 0x000fea000383ffff */
.L_x_133:
[----:B0-----:R0:W1:Y:S02]  /*72b0*/  SYNCS.PHASECHK.TRANS64.TRYWAIT P0, [R9+URZ], R4 ;  /* 0x00000004090075a7 */ /* 0x001064000800017f */
[----:B-1----:R-:W-:Y:S05]  /*72c0*/  @!P0 NANOSLEEP.SYNCS 0x989680 ;  /* 0x009896800000895d */ /* 0x002fea0003900000 */
[----:B------:R-:W1:Y:S02]  /*72d0*/  @!P0 SYNCS.PHASECHK.TRANS64 P0, [R9+URZ], R4 ;  /* 0x00000004090085a7 */ /* 0x000e64000800007f */
[----:B-1----:R-:W-:Y:S05]  /*72e0*/  @!P0 BRA `(.L_x_133) ;  /* 0xfffffffc00f08947 */ /* 0x002fea000383ffff */
[----:B------:R-:W-:Y:S05]  /*72f0*/  BRA `(.L_x_156) ;  /* 0xfffffff400fc7947 */ /* 0x000fea000383ffff */
.L_x_134:
[----:B0-----:R0:W1:Y:S02]  /*7300*/  SYNCS.PHASECHK.TRANS64.TRYWAIT P0, [R6+URZ], R5 ;  /* 0x00000005060075a7 */ /* 0x001064000800017f */
[----:B-1----:R-:W-:Y:S05]  /*7310*/  @!P0 NANOSLEEP.SYNCS 0x989680 ;  /* 0x009896800000895d */ /* 0x002fea0003900000 */
[----:B------:R-:W1:Y:S02]  /*7320*/  @!P0 SYNCS.PHASECHK.TRANS64 P0, [R6+URZ], R5 ;  /* 0x00000005060085a7 */ /* 0x000e64000800007f */
[----:B-1----:R-:W-:Y:S05]  /*7330*/  @!P0 BRA `(.L_x_134) ;  /* 0xfffffffc00f08947 */ /* 0x002fea000383ffff */
[----:B------:R-:W-:Y:S05]  /*7340*/  BRA `(.L_x_157) ;  /* 0xfffffff8000c7947 */ /* 0x000fea000383ffff */
.L_x_135:
[----:B0-----:R0:W1:Y:S02]  /*7350*/  SYNCS.PHASECHK.TRANS64.TRYWAIT P0, [R9+URZ], R4 ;  /* 0x00000004090075a7 */ /* 0x001064000800017f */
[----:B-1----:R-:W-:Y:S05]  /*7360*/  @!P0 NANOSLEEP.SYNCS 0x989680 ;  /* 0x009896800000895d */ /* 0x002fea0003900000 */
[----:B------:R-:W1:Y:S02]  /*7370*/  @!P0 SYNCS.PHASECHK.TRANS64 P0, [R9+URZ], R4 ;  /* 0x00000004090085a7 */ /* 0x000e64000800007f */
[----:B-1----:R-:W-:Y:S05]  /*7380*/  @!P0 BRA `(.L_x_135) ;  /* 0xfffffffc00f08947 */ /* 0x002fea000383ffff */
[----:B------:R-:W-:Y:S05]  /*7390*/  BRA `(.L_x_158) ;  /* 0xfffffff8001c7947 */ /* 0x000fea000383ffff */
.L_x_136:
[----:B0-----:R0:W1:Y:S02]  /*73a0*/  SYNCS.PHASECHK.TRANS64.TRYWAIT P0, [R6+URZ], R5 ;  /* 0x00000005060075a7 */ /* 0x001064000800017f */
[----:B-1----:R-:W-:Y:S05]  /*73b0*/  @!P0 NANOSLEEP.SYNCS 0x989680 ;  /* 0x009896800000895d */ /* 0x002fea0003900000 */
[----:B------:R-:W1:Y:S02]  /*73c0*/  @!P0 SYNCS.PHASECHK.TRANS64 P0, [R6+URZ], R5 ;  /* 0x00000005060085a7 */ /* 0x000e64000800007f */
[----:B-1----:R-:W-:Y:S05]  /*73d0*/  @!P0 BRA `(.L_x_136) ;  /* 0xfffffffc00f08947 */ /* 0x002fea000383ffff */
[----:B------:R-:W-:Y:S05]  /*73e0*/  BRA `(.L_x_159) ;  /* 0xfffffff800247947 */ /* 0x000fea000383ffff */
.L_x_160:
[----:B------:R-:W-:-:S00]  /*73f0*/  BRA `(.L_x_160) ;  /* 0xfffffffc00fc7947 */ /* 0x000fc0000383ffff */
[----:B------:R-:W-:-:S00]  /*7400*/  NOP ;  /* 0x0000000000007918 */ /* 0x000fc00000000000 */
[----:B------:R-:W-:-:S00]  /*7410*/  NOP ;  /* 0x0000000000007918 */ /* 0x000fc00000000000 */
[----:B------:R-:W-:-:S00]  /*7420*/  NOP ;  /* 0x0000000000007918 */ /* 0x000fc00000000000 */
[----:B------:R-:W-:-:S00]  /*7430*/  NOP ;  /* 0x0000000000007918 */ /* 0x000fc00000000000 */
[----:B------:R-:W-:-:S00]  /*7440*/  NOP ;  /* 0x0000000000007918 */ /* 0x000fc00000000000 */
[----:B------:R-:W-:-:S00]  /*7450*/  NOP ;  /* 0x0000000000007918 */ /* 0x000fc00000000000 */
[----:B------:R-:W-:-:S00]  /*7460*/  NOP ;  /* 0x0000000000007918 */ /* 0x000fc00000000000 */
[----:B------:R-:W-:-:S00]  /*7470*/  NOP ;  /* 0x0000000000007918 */ /* 0x000fc00000000000 */
.L_x_161:


//--------------------- .nv.shared._ZN7cutlass13device_kernelINS_4gemm6kernel13GemmUniversalIN4cute5tupleIJiiiiEEENS1_10collective13CollectiveMmaINS1_37MainloopSm90TmaGmmaWarpSpecializedFP8ILi14ENS5_IJNS4_1CILi1EEESB_SB_EEENS1_32KernelTmaWarpSpecializedPingpongEEENS5_IJNSA_ILi64EEESF_NSA_ILi128EEEEEENS_12float_e5m2_tENS5_IJlSB_lEEESI_SJ_NS4_8TiledMMAINS4_8MMA_AtomIJNS4_4SM904GMMA30MMA_64x64x32_F32E5M2E5M2_SS_TNILNSN_7ScaleInE1ELSP_1EEEEEENS4_6LayoutISC_NS5_IJNSA_ILi0EEEST_ST_EEEEENS5_IJNS4_10UnderscoreESW_SW_EEEEENS4_13SM90_TMA_LOADENS4_14ComposedLayoutINS4_7SwizzleILi3ELi4ELi3EEENS4_18smem_ptr_flag_bitsILi8EEENSS_INS5_IJNSA_ILi8EEESG_EEENS5_IJSG_SB_EEEEEEEvNS4_8identityESZ_S19_vS1A_EENS_8epilogue10collective6detail29Sm90TmaWarpSpecializedAdapterINS1D_15DefaultEpilogueISI_SJ_SJ_NS1C_6thread17LinearCombinationISI_Li1EffLNS1H_9ScaleType4KindE0ELNS_15FloatRoundStyleE2ESI_EENS1_15EpilogueDefaultEEEEEvvEEEEvNT_6ParamsE --------------------------
	.section	.nv.shared._ZN7cutlass13device_kernelINS_4gemm6kernel13GemmUniversalIN4cute5tupleIJiiiiEEENS1_10collective13CollectiveMmaINS1_37MainloopSm90TmaGmmaWarpSpecializedFP8ILi14ENS5_IJNS4_1CILi1EEESB_SB_EEENS1_32KernelTmaWarpSpecializedPingpongEEENS5_IJNSA_ILi64EEESF_NSA_ILi128EEEEEENS_12float_e5m2_tENS5_IJlSB_lEEESI_SJ_NS4_8TiledMMAINS4_8MMA_AtomIJNS4_4SM904GMMA30MMA_64x64x32_F32E5M2E5M2_SS_TNILNSN_7ScaleInE1ELSP_1EEEEEENS4_6LayoutISC_NS5_IJNSA_ILi0EEEST_ST_EEEEENS5_IJNS4_10UnderscoreESW_SW_EEEEENS4_13SM90_TMA_LOADENS4_14ComposedLayoutINS4_7SwizzleILi3ELi4ELi3EEENS4_18smem_ptr_flag_bitsILi8EEENSS_INS5_IJNSA_ILi8EEESG_EEENS5_IJSG_SB_EEEEEEEvNS4_8identityESZ_S19_vS1A_EENS_8epilogue10collective6detail29Sm90TmaWarpSpecializedAdapterINS1D_15DefaultEpilogueISI_SJ_SJ_NS1C_6thread17LinearCombinationISI_Li1EffLNS1H_9ScaleType4KindE0ELNS_15FloatRoundStyleE2ESI_EENS1_15EpilogueDefaultEEEEEvvEEEEvNT_6ParamsE,"aw",@nobits
	.sectionflags	@""
	.align	16
	.zero		1024


//--------------------- .nv.shared.reserved.0     --------------------------
	.section	.nv.shared.reserved.0,"aw",@nobits
	.weak		__nv_reservedSMEM_offset_0_alias
	.size		__nv_reservedSMEM_offset_0_alias, 0, 0
	.other		__nv_reservedSMEM_offset_0_alias,@"STO_CUDA_RESERVED_SHARED STV_DEFAULT"
__nv_reservedSMEM_offset_0_alias:
	.zero		0


//--------------------- .nv.global                --------------------------
	.section	.nv.global,"aw",@nobits
.nv.global:
	.type		_ZN40_INTERNAL_98a43e74_4_k_cu_ea753721_293624cute1_E,@object
	.size		_ZN40_INTERNAL_98a43e74_4_k_cu_ea753721_293624cute1_E,(_ZN40_INTERNAL_98a43e74_4_k_cu_ea753721_293624cuda3std3__45__cpo6cbeginE - _ZN40_INTERNAL_98a43e74_4_k_cu_ea753721_293624cute1_E)
_ZN40_INTERNAL_98a43e74_4_k_cu_ea753721_293624cute1_E:
	.zero		1
	.type		_ZN40_INTERNAL_98a43e74_4_k_cu_ea753721_293624cuda3std3__45__cpo6cbeginE,@object
	.size		_ZN40_INTERNAL_98a43e74_4_k_cu_ea753721_293624cuda3std3__45__cpo6cbeginE,(_ZN40_INTERNAL_98a43e74_4_k_cu_ea753721_293624cuda3std3__48in_placeE - _ZN40_INTERNAL_98a43e74_4_k_cu_ea753721_293624cuda3std3__45__cpo6cbeginE)
_ZN40_INTERNAL_98a43e74_4_k_cu_ea753721_293624cuda3std3__45__cpo6cbeginE:
	.zero		1
	.type		_ZN40_INTERNAL_98a43e74_4_k_cu_ea753721_293624cuda3std3__48in_placeE,@object
	.size		_ZN40_INTERNAL_98a43e74_4_k_cu_ea753721_293624cuda3std3__48in_placeE,(_ZN40_INTERNAL_98a43e74_4_k_cu_ea753721_293624cuda3std6ranges3__45__cpo9iter_moveE - _ZN40_INTERNAL_98a43e74_4_k_cu_ea753721_293624cuda3std3__48in_placeE)
_ZN40_INTERNAL_98a43e74_4_k_cu_ea753721_293624cuda3std3__48in_placeE:
	.zero		1
	.type		_ZN40_INTERNAL_98a43e74_4_k_cu_ea753721_293624cuda3std6ranges3__45__cpo9iter_moveE,@object
	.size		_ZN40_INTERNAL_98a43e74_4_k_cu_ea753721_293624cuda3std6ranges3__45__cpo9iter_moveE,(_ZN40_INTERNAL_98a43e74_4_k_cu_ea753721_293624cuda3std3__45__cpo5beginE - _ZN40_INTERNAL_98a43e74_4_k_cu_ea753721_293624cuda3std6ranges3__45__cpo9iter_moveE)
_ZN40_INTERNAL_98a43e74_4_k_cu_ea753721_293624cuda3std6ranges3__45__cpo9iter_moveE:
	.zero		1
	.type		_ZN40_INTERNAL_98a43e74_4_k_cu_ea753721_293624cuda3std3__45__cpo5beginE,@object
	.size		_ZN40_INTERNAL_98a43e74_4_k_cu_ea753721_293624cuda3std3__45__cpo5beginE,(_ZN40_INTERNAL_98a43e74_4_k_cu_ea753721_293624cuda3std3__442_GLOBAL__N__98a43e74_4_k_cu_ea753721_293626ignoreE - _ZN40_INTERNAL_98a43e74_4_k_cu_ea753721_293624cuda3std3__45__cpo5beginE)
_ZN40_INTERNAL_98a43e74_4_k_cu_ea753721_293624cuda3std3__45__cpo5beginE:
	.zero		1
	.type		_ZN40_INTERNAL_98a43e74_4_k_cu_ea753721_293624cuda3std3__442_GLOBAL__N__98a43e74_4_k_cu_ea753721_293626ignoreE,@object
	.size		_ZN40_INTERNAL_98a43e74_4_k_cu_ea753721_293624cuda3std3__442_GLOBAL__N__98a43e74_4_k_cu_ea753721_293626ignoreE,(_ZN40_INTERNAL_98a43e74_4_k_cu_ea753721_293624cute7productE - _ZN40_INTERNAL_98a43e74_4_k_cu_ea753721_293624cuda3std3__442_GLOBAL__N__98a43e74_4_k_cu_ea753721_293626ignoreE)
_ZN40_INTERNAL_98a43e74_4_k_cu_ea753721_293624cuda3std3__442_GLOBAL__N__98a43e74_4_k_cu_ea753721_293626ignoreE:
	.zero		1
	.type		_ZN40_INTERNAL_98a43e74_4_k_cu_ea753721_293624cute7productE,@object
	.size		_ZN40_INTERNAL_98a43e74_4_k_cu_ea753721_293624cute7productE,(_ZN40_INTERNAL_98a43e74_4_k_cu_ea753721_293624cuda3std3__45__cpo3endE - _ZN40_INTERNAL_98a43e74_4_k_cu_ea753721_293624cute7productE)
_ZN40_INTERNAL_98a43e74_4_k_cu_ea753721_293624cute7productE:
	.zero		1
	.type		_ZN40_INTERNAL_98a43e74_4_k_cu_ea753721_293624cuda3std3__45__cpo3endE,@object
	.size		_ZN40_INTERNAL_98a43e74_4_k_cu_ea753721_293624cuda3std3__45__cpo3endE,(_ZN40_INTERNAL_98a43e74_4_k_cu_ea753721_293624cuda3std3__419piecewise_constructE - _ZN40_INTERNAL_98a43e74_4_k_cu_ea753721_293624cuda3std3__45__cpo3endE)
_ZN40_INTERNAL_98a43e74_4_k_cu_ea753721_293624cuda3std3__45__cpo3endE:
	.zero		1
	.type		_ZN40_INTERNAL_98a43e74_4_k_cu_ea753721_293624cuda3std3__419piecewise_constructE,@object
	.size		_ZN40_INTERNAL_98a43e74_4_k_cu_ea753721_293624cuda3std3__419piecewise_constructE,(_ZN40_INTERNAL_98a43e74_4_k_cu_ea753721_293624cuda3std3__45__cpo4cendE - _ZN40_INTERNAL_98a43e74_4_k_cu_ea753721_293624cuda3std3__419piecewise_constructE)
_ZN40_INTERNAL_98a43e74_4_k_cu_ea753721_293624cuda3std3__419piecewise_constructE:
	.zero		1
	.type		_ZN40_INTERNAL_98a43e74_4_k_cu_ea753721_293624cuda3std3__45__cpo4cendE,@object
	.size		_ZN40_INTERNAL_98a43e74_4_k_cu_ea753721_293624cuda3std3__45__cpo4cendE,(_ZN40_INTERNAL_98a43e74_4_k_cu_ea753721_293624cuda3std6ranges3__45__cpo4swapE - _ZN40_INTERNAL_98a43e74_4_k_cu_ea753721_293624cuda3std3__45__cpo4cendE)
_ZN40_INTERNAL_98a43e74_4_k_cu_ea753721_293624cuda3std3__45__cpo4cendE:
	.zero		1
	.type		_ZN40_INTERNAL_98a43e74_4_k_cu_ea753721_293624cuda3std6ranges3__45__cpo4swapE,@object
	.size		_ZN40_INTERNAL_98a43e74_4_k_cu_ea753721_293624cuda3std6ranges3__45__cpo4swapE,(.L_7 - _ZN40_INTERNAL_98a43e74_4_k_cu_ea753721_293624cuda3std6ranges3__45__cpo4swapE)
_ZN40_INTERNAL_98a43e74_4_k_cu_ea753721_293624cuda3std6ranges3__45__cpo4swapE:
	.zero		1
.L_7:


//--------------------- .nv.constant0._ZN7cutlass13device_kernelINS_4gemm6kernel13GemmUniversalIN4cute5tupleIJiiiiEEENS1_10collective13CollectiveMmaINS1_37MainloopSm90TmaGmmaWarpSpecializedFP8ILi14ENS5_IJNS4_1CILi1EEESB_SB_EEENS1_32KernelTmaWarpSpecializedPingpongEEENS5_IJNSA_ILi64EEESF_NSA_ILi128EEEEEENS_12float_e5m2_tENS5_IJlSB_lEEESI_SJ_NS4_8TiledMMAINS4_8MMA_AtomIJNS4_4SM904GMMA30MMA_64x64x32_F32E5M2E5M2_SS_TNILNSN_7ScaleInE1ELSP_1EEEEEENS4_6LayoutISC_NS5_IJNSA_ILi0EEEST_ST_EEEEENS5_IJNS4_10UnderscoreESW_SW_EEEEENS4_13SM90_TMA_LOADENS4_14ComposedLayoutINS4_7SwizzleILi3ELi4ELi3EEENS4_18smem_ptr_flag_bitsILi8EEENSS_INS5_IJNSA_ILi8EEESG_EEENS5_IJSG_SB_EEEEEEEvNS4_8identityESZ_S19_vS1A_EENS_8epilogue10collective6detail29Sm90TmaWarpSpecializedAdapterINS1D_15DefaultEpilogueISI_SJ_SJ_NS1C_6thread17LinearCombinationISI_Li1EffLNS1H_9ScaleType4KindE0ELNS_15FloatRoundStyleE2ESI_EENS1_15EpilogueDefaultEEEEEvvEEEEvNT_6ParamsE --------------------------
	.section	.nv.constant0._ZN7cutlass13device_kernelINS_4gemm6kernel13GemmUniversalIN4cute5tupleIJiiiiEEENS1_10collective13CollectiveMmaINS1_37MainloopSm90TmaGmmaWarpSpecializedFP8ILi14ENS5_IJNS4_1CILi1EEESB_SB_EEENS1_32KernelTmaWarpSpecializedPingpongEEENS5_IJNSA_ILi64EEESF_NSA_ILi128EEEEEENS_12float_e5m2_tENS5_IJlSB_lEEESI_SJ_NS4_8TiledMMAINS4_8MMA_AtomIJNS4_4SM904GMMA30MMA_64x64x32_F32E5M2E5M2_SS_TNILNSN_7ScaleInE1ELSP_1EEEEEENS4_6LayoutISC_NS5_IJNSA_ILi0EEEST_ST_EEEEENS5_IJNS4_10UnderscoreESW_SW_EEEEENS4_13SM90_TMA_LOADENS4_14ComposedLayoutINS4_7SwizzleILi3ELi4ELi3EEENS4_18smem_ptr_flag_bitsILi8EEENSS_INS5_IJNSA_ILi8EEESG_EEENS5_IJSG_SB_EEEEEEEvNS4_8identityESZ_S19_vS1A_EENS_8epilogue10collective6detail29Sm90TmaWarpSpecializedAdapterINS1D_15DefaultEpilogueISI_SJ_SJ_NS1C_6thread17LinearCombinationISI_Li1EffLNS1H_9ScaleType4KindE0ELNS_15FloatRoundStyleE2ESI_EENS1_15EpilogueDefaultEEEEEvvEEEEvNT_6ParamsE,"a",@progbits
	.sectionflags	@""
	.align	4
.nv.constant0._ZN7cutlass13device_kernelINS_4gemm6kernel13GemmUniversalIN4cute5tupleIJiiiiEEENS1_10collective13CollectiveMmaINS1_37MainloopSm90TmaGmmaWarpSpecializedFP8ILi14ENS5_IJNS4_1CILi1EEESB_SB_EEENS1_32KernelTmaWarpSpecializedPingpongEEENS5_IJNSA_ILi64EEESF_NSA_ILi128EEEEEENS_12float_e5m2_tENS5_IJlSB_lEEESI_SJ_NS4_8TiledMMAINS4_8MMA_AtomIJNS4_4SM904GMMA30MMA_64x64x32_F32E5M2E5M2_SS_TNILNSN_7ScaleInE1ELSP_1EEEEEENS4_6LayoutISC_NS5_IJNSA_ILi0EEEST_ST_EEEEENS5_IJNS4_10UnderscoreESW_SW_EEEEENS4_13SM90_TMA_LOADENS4_14ComposedLayoutINS4_7SwizzleILi3ELi4ELi3EEENS4_18smem_ptr_flag_bitsILi8EEENSS_INS5_IJNSA_ILi8EEESG_EEENS5_IJSG_SB_EEEEEEEvNS4_8identityESZ_S19_vS1A_EENS_8epilogue10collective6detail29Sm90TmaWarpSpecializedAdapterINS1D_15DefaultEpilogueISI_SJ_SJ_NS1C_6thread17LinearCombinationISI_Li1EffLNS1H_9ScaleType4KindE0ELNS_15FloatRoundStyleE2ESI_EENS1_15EpilogueDefaultEEEEEvvEEEEvNT_6ParamsE:
	.zero		1664


//--------------------- SYMBOLS --------------------------

	.type		.nv.reservedSmem.offset0,@object
	.size		.nv.reservedSmem.offset0,0x4
